	.target	sm_100a

	.elftype	@"ET_EXEC"


//--------------------- .note.nv.tkinfo           --------------------------
	.section	.note.nv.tkinfo,"",@"SHT_NOTE"
	.sectionflags	@"SHF_NOTE_NV_TKINFO"
	.tkinfo
        /*0018*/ 	.word	0x00000002
        /*0030*/ 	.string	""
        /*0030*/ 	.string	"ptxas"
        /*0030*/ 	.string	"Cuda compilation tools, release 13.0, V13.0.88"
        /*0030*/ 	.string	"Build cuda_13.0.r13.0/compiler.36424714_0"
        /*0030*/ 	.string	"-arch sm_100a -m 64 "



//--------------------- .note.nv.cuinfo           --------------------------
	.section	.note.nv.cuinfo,"",@"SHT_NOTE"
	.sectionflags	@"SHF_NOTE_NV_CUINFO"
        /*0018*/ 	.short	0x0002
        /*001a*/ 	.short	0x0064
        /*001c*/ 	.short	0x0082
	.zero		2


//--------------------- .nv.info                  --------------------------
	.section	.nv.info,"",@"SHT_CUDA_INFO"
	.align	4


	//----- nvinfo : EIATTR_REGCOUNT
	.align		4
        /*0000*/ 	.byte	0x04, 0x2f
        /*0002*/ 	.short	(.L_19 - .L_18)
	.align		4
.L_18:
        /*0004*/ 	.word	index@(_ZN7cutlass13device_kernelINS_4gemm6kernel13GemmUniversalIN4cute5tupleIJiiiiEEENS1_10collective13CollectiveMmaINS1_35MainloopSm100TmaUmmaWarpSpecializedILi2ELi2ELi4ENS5_IJNS4_1CILi1EEESB_SB_EEEEENS5_IJNSA_ILi64EEENSA_ILi128EEENSA_ILi32EEEEEENS_10bfloat16_tENS5_IJlSB_lEEESI_SJ_NS4_8TiledMMAINS4_8MMA_AtomIJNS4_20SM100_MMA_F16BF16_SSISI_SI_fLi64ELi128ELNS4_4UMMA5MajorE0ELSO_0ELNSN_7ScaleInE0ELSP_0EEEEEENS4_6LayoutISC_NS5_IJNSA_ILi0EEEST_ST_EEEEENS5_IJNS4_10UnderscoreESW_SW_EEEEENS4_13SM90_TMA_LOADENS4_14ComposedLayoutINS4_7SwizzleILi2ELi4ELi3EEENS4_18smem_ptr_flag_bitsILi16EEENSS_INS5_IJNSA_ILi8EEESG_EEENS5_IJSG_SB_EEEEEEEvNS4_8identityESZ_S19_vS1A_EENS_8epilogue10collective18CollectiveEpilogueINS1C_23Sm100TmaWarpSpecializedILi4ELi2ELi16ELb1ELb0EEEJSH_NS5_IJNSS_ISE_SB_EENSS_ISG_SB_EEEEESI_SJ_SI_SJ_NS1C_6fusion15FusionCallbacksIS1G_NS1K_17LinearCombinationISI_fSI_fLNS_15FloatRoundStyleE2EEESH_S1J_JEEENS4_5SM1004TMEM4LOAD26SM100_TMEM_LOAD_16dp256b4xESZ_S19_NS4_17SM75_U32x4_LDSM_NENS4_14SM90_TMA_STOREES19_NS4_17SM90_U32x4_STSM_NENS4_39AutoVectorizingCopyWithAssumedAlignmentILi128EEEEEEvvEEEEvNT_6ParamsE)
        /*0008*/ 	.word	0x0000005b


	//----- nvinfo : EIATTR_FRAME_SIZE
	.align		4
.L_19:
        /*000c*/ 	.byte	0x04, 0x11
        /*000e*/ 	.short	(.L_21 - .L_20)
	.align		4
.L_20:
        /*0010*/ 	.word	index@($__internal_2_$__cuda_sm10x_tcgen05_guardrail_trap_unallocated_columns_being_dealloced)
        /*0014*/ 	.word	0x00000000


	//----- nvinfo : EIATTR_FRAME_SIZE
	.align		4
.L_21:
        /*0018*/ 	.byte	0x04, 0x11
        /*001a*/ 	.short	(.L_23 - .L_22)
	.align		4
.L_22:
        /*001c*/ 	.word	index@($__internal_1_$__cuda_sm10x_tcgen05_guardrail_trap_phase_invalid_during_alloc)
        /*0020*/ 	.word	0x00000000


	//----- nvinfo : EIATTR_FRAME_SIZE
	.align		4
.L_23:
        /*0024*/ 	.byte	0x04, 0x11
        /*0026*/ 	.short	(.L_25 - .L_24)
	.align		4
.L_24:
        /*0028*/ 	.word	index@($__internal_0_$__cuda_sm10x_tcgen05_guardrail_trap_col_being_dealloced_not_returned_by_alloc)
        /*002c*/ 	.word	0x00000000


	//----- nvinfo : EIATTR_FRAME_SIZE
	.align		4
.L_25:
        /*0030*/ 	.byte	0x04, 0x11
        /*0032*/ 	.short	(.L_27 - .L_26)
	.align		4
.L_26:
        /*0034*/ 	.word	index@(_ZN7cutlass13device_kernelINS_4gemm6kernel13GemmUniversalIN4cute5tupleIJiiiiEEENS1_10collective13CollectiveMmaINS1_35MainloopSm100TmaUmmaWarpSpecializedILi2ELi2ELi4ENS5_IJNS4_1CILi1EEESB_SB_EEEEENS5_IJNSA_ILi64EEENSA_ILi128EEENSA_ILi32EEEEEENS_10bfloat16_tENS5_IJlSB_lEEESI_SJ_NS4_8TiledMMAINS4_8MMA_AtomIJNS4_20SM100_MMA_F16BF16_SSISI_SI_fLi64ELi128ELNS4_4UMMA5MajorE0ELSO_0ELNSN_7ScaleInE0ELSP_0EEEEEENS4_6LayoutISC_NS5_IJNSA_ILi0EEEST_ST_EEEEENS5_IJNS4_10UnderscoreESW_SW_EEEEENS4_13SM90_TMA_LOADENS4_14ComposedLayoutINS4_7SwizzleILi2ELi4ELi3EEENS4_18smem_ptr_flag_bitsILi16EEENSS_INS5_IJNSA_ILi8EEESG_EEENS5_IJSG_SB_EEEEEEEvNS4_8identityESZ_S19_vS1A_EENS_8epilogue10collective18CollectiveEpilogueINS1C_23Sm100TmaWarpSpecializedILi4ELi2ELi16ELb1ELb0EEEJSH_NS5_IJNSS_ISE_SB_EENSS_ISG_SB_EEEEESI_SJ_SI_SJ_NS1C_6fusion15FusionCallbacksIS1G_NS1K_17LinearCombinationISI_fSI_fLNS_15FloatRoundStyleE2EEESH_S1J_JEEENS4_5SM1004TMEM4LOAD26SM100_TMEM_LOAD_16dp256b4xESZ_S19_NS4_17SM75_U32x4_LDSM_NENS4_14SM90_TMA_STOREES19_NS4_17SM90_U32x4_STSM_NENS4_39AutoVectorizingCopyWithAssumedAlignmentILi128EEEEEEvvEEEEvNT_6ParamsE)
        /*0038*/ 	.word	0x00000000


	//----- nvinfo : EIATTR_MIN_STACK_SIZE
	.align		4
.L_27:
        /*003c*/ 	.byte	0x04, 0x12
        /*003e*/ 	.short	(.L_29 - .L_28)
	.align		4
.L_28:
        /*0040*/ 	.word	index@(_ZN7cutlass13device_kernelINS_4gemm6kernel13GemmUniversalIN4cute5tupleIJiiiiEEENS1_10collective13CollectiveMmaINS1_35MainloopSm100TmaUmmaWarpSpecializedILi2ELi2ELi4ENS5_IJNS4_1CILi1EEESB_SB_EEEEENS5_IJNSA_ILi64EEENSA_ILi128EEENSA_ILi32EEEEEENS_10bfloat16_tENS5_IJlSB_lEEESI_SJ_NS4_8TiledMMAINS4_8MMA_AtomIJNS4_20SM100_MMA_F16BF16_SSISI_SI_fLi64ELi128ELNS4_4UMMA5MajorE0ELSO_0ELNSN_7ScaleInE0ELSP_0EEEEEENS4_6LayoutISC_NS5_IJNSA_ILi0EEEST_ST_EEEEENS5_IJNS4_10UnderscoreESW_SW_EEEEENS4_13SM90_TMA_LOADENS4_14ComposedLayoutINS4_7SwizzleILi2ELi4ELi3EEENS4_18smem_ptr_flag_bitsILi16EEENSS_INS5_IJNSA_ILi8EEESG_EEENS5_IJSG_SB_EEEEEEEvNS4_8identityESZ_S19_vS1A_EENS_8epilogue10collective18CollectiveEpilogueINS1C_23Sm100TmaWarpSpecializedILi4ELi2ELi16ELb1ELb0EEEJSH_NS5_IJNSS_ISE_SB_EENSS_ISG_SB_EEEEESI_SJ_SI_SJ_NS1C_6fusion15FusionCallbacksIS1G_NS1K_17LinearCombinationISI_fSI_fLNS_15FloatRoundStyleE2EEESH_S1J_JEEENS4_5SM1004TMEM4LOAD26SM100_TMEM_LOAD_16dp256b4xESZ_S19_NS4_17SM75_U32x4_LDSM_NENS4_14SM90_TMA_STOREES19_NS4_17SM90_U32x4_STSM_NENS4_39AutoVectorizingCopyWithAssumedAlignmentILi128EEEEEEvvEEEEvNT_6ParamsE)
        /*0044*/ 	.word	0x00000000
.L_29:


//--------------------- .nv.compat                --------------------------
	.section	.nv.compat,"",@"SHT_CUDA_COMPAT_INFO"
	.align	4
        /*0000*/ 	.byte	0x02, 0x09, 0x01, 0x00, 0x02, 0x02, 0x02, 0x00, 0x02, 0x05, 0x05, 0x00, 0x03, 0x07, 0x01, 0x01
        /*0010*/ 	.byte	0x02, 0x03, 0x01, 0x00, 0x02, 0x06, 0x01, 0x00, 0x04, 0x0b, 0x08, 0x00, 0x09, 0x00, 0x00, 0x00
        /*0020*/ 	.byte	0x00, 0x00, 0x00, 0x00


//--------------------- .nv.info._ZN7cutlass13device_kernelINS_4gemm6kernel13GemmUniversalIN4cute5tupleIJiiiiEEENS1_10collective13CollectiveMmaINS1_35MainloopSm100TmaUmmaWarpSpecializedILi2ELi2ELi4ENS5_IJNS4_1CILi1EEESB_SB_EEEEENS5_IJNSA_ILi64EEENSA_ILi128EEENSA_ILi32EEEEEENS_10bfloat16_tENS5_IJlSB_lEEESI_SJ_NS4_8TiledMMAINS4_8MMA_AtomIJNS4_20SM100_MMA_F16BF16_SSISI_SI_fLi64ELi128ELNS4_4UMMA5MajorE0ELSO_0ELNSN_7ScaleInE0ELSP_0EEEEEENS4_6LayoutISC_NS5_IJNSA_ILi0EEEST_ST_EEEEENS5_IJNS4_10UnderscoreESW_SW_EEEEENS4_13SM90_TMA_LOADENS4_14ComposedLayoutINS4_7SwizzleILi2ELi4ELi3EEENS4_18smem_ptr_flag_bitsILi16EEENSS_INS5_IJNSA_ILi8EEESG_EEENS5_IJSG_SB_EEEEEEEvNS4_8identityESZ_S19_vS1A_EENS_8epilogue10collective18CollectiveEpilogueINS1C_23Sm100TmaWarpSpecializedILi4ELi2ELi16ELb1ELb0EEEJSH_NS5_IJNSS_ISE_SB_EENSS_ISG_SB_EEEEESI_SJ_SI_SJ_NS1C_6fusion15FusionCallbacksIS1G_NS1K_17LinearCombinationISI_fSI_fLNS_15FloatRoundStyleE2EEESH_S1J_JEEENS4_5SM1004TMEM4LOAD26SM100_TMEM_LOAD_16dp256b4xESZ_S19_NS4_17SM75_U32x4_LDSM_NENS4_14SM90_TMA_STOREES19_NS4_17SM90_U32x4_STSM_NENS4_39AutoVectorizingCopyWithAssumedAlignmentILi128EEEEEEvvEEEEvNT_6ParamsE --------------------------
	.section	.nv.info._ZN7cutlass13device_kernelINS_4gemm6kernel13GemmUniversalIN4cute5tupleIJiiiiEEENS1_10collective13CollectiveMmaINS1_35MainloopSm100TmaUmmaWarpSpecializedILi2ELi2ELi4ENS5_IJNS4_1CILi1EEESB_SB_EEEEENS5_IJNSA_ILi64EEENSA_ILi128EEENSA_ILi32EEEEEENS_10bfloat16_tENS5_IJlSB_lEEESI_SJ_NS4_8TiledMMAINS4_8MMA_AtomIJNS4_20SM100_MMA_F16BF16_SSISI_SI_fLi64ELi128ELNS4_4UMMA5MajorE0ELSO_0ELNSN_7ScaleInE0ELSP_0EEEEEENS4_6LayoutISC_NS5_IJNSA_ILi0EEEST_ST_EEEEENS5_IJNS4_10UnderscoreESW_SW_EEEEENS4_13SM90_TMA_LOADENS4_14ComposedLayoutINS4_7SwizzleILi2ELi4ELi3EEENS4_18smem_ptr_flag_bitsILi16EEENSS_INS5_IJNSA_ILi8EEESG_EEENS5_IJSG_SB_EEEEEEEvNS4_8identityESZ_S19_vS1A_EENS_8epilogue10collective18CollectiveEpilogueINS1C_23Sm100TmaWarpSpecializedILi4ELi2ELi16ELb1ELb0EEEJSH_NS5_IJNSS_ISE_SB_EENSS_ISG_SB_EEEEESI_SJ_SI_SJ_NS1C_6fusion15FusionCallbacksIS1G_NS1K_17LinearCombinationISI_fSI_fLNS_15FloatRoundStyleE2EEESH_S1J_JEEENS4_5SM1004TMEM4LOAD26SM100_TMEM_LOAD_16dp256b4xESZ_S19_NS4_17SM75_U32x4_LDSM_NENS4_14SM90_TMA_STOREES19_NS4_17SM90_U32x4_STSM_NENS4_39AutoVectorizingCopyWithAssumedAlignmentILi128EEEEEEvvEEEEvNT_6ParamsE,"",@"SHT_CUDA_INFO"
	.sectionflags	@""
	.align	4


	//----- nvinfo : EIATTR_CUDA_API_VERSION
	.align		4
        /*0000*/ 	.byte	0x04, 0x37
        /*0002*/ 	.short	(.L_31 - .L_30)
.L_30:
        /*0004*/ 	.word	0x00000082


	//----- nvinfo : EIATTR_KPARAM_INFO
	.align		4
.L_31:
        /*0008*/ 	.byte	0x04, 0x17
        /*000a*/ 	.short	(.L_33 - .L_32)
.L_32:
        /*000c*/ 	.word	0x00000000
        /*0010*/ 	.short	0x0000
        /*0012*/ 	.short	0x0000
        /*0014*/ 	.byte	0x00, 0xf0, 0x01, 0x20


	//----- nvinfo : EIATTR_AT_ENTRY_FRAGMENTS
	.align		4
.L_33:
        /*0018*/ 	.byte	0x04, 0x4f
        /*001a*/ 	.short	(.L_35 - .L_34)


	//   ....[0]....
.L_34:
        /*001c*/ 	.word	0x00000006


	//----- nvinfo : EIATTR_RESERVED_SMEM_USED
	.align		4
.L_35:
        /*0020*/ 	.byte	0x01, 0x41
	.zero		2


	//----- nvinfo : EIATTR_SPARSE_MMA_MASK
	.align		4
        /*0024*/ 	.byte	0x03, 0x50
        /*0026*/ 	.short	0x0000


	//----- nvinfo : EIATTR_TCGEN05_1CTA_USED
	.align		4
        /*0028*/ 	.byte	0x01, 0x51
	.zero		2


	//----- nvinfo : EIATTR_MAXREG_COUNT
	.align		4
        /*002c*/ 	.byte	0x03, 0x1b
        /*002e*/ 	.short	0x00ff


	//----- nvinfo : EIATTR_NUM_BARRIERS
	.align		4
        /*0030*/ 	.byte	0x02, 0x4c
        /*0032*/ 	.byte	0x07
	.zero		1


	//----- nvinfo : EIATTR_EXTERNS
	.align		4
        /*0034*/ 	.byte	0x04, 0x0f
        /*0036*/ 	.short	(.L_37 - .L_36)


	//   ....[0]....
	.align		4
.L_36:
        /*0038*/ 	.word	index@(__assertfail)


	//----- nvinfo : EIATTR_MERCURY_ISA_VERSION
	.align		4
.L_37:
        /*003c*/ 	.byte	0x03, 0x5f
        /*003e*/ 	.short	0x0101


	//----- nvinfo : EIATTR_INT_WARP_WIDE_INSTR_OFFSETS
	.align		4
        /*0040*/ 	.byte	0x04, 0x31
        /*0042*/ 	.short	(.L_39 - .L_38)


	//   ....[0]....
.L_38:
        /*0044*/ 	.word	0x00001db0


	//   ....[1]....
        /*0048*/ 	.word	0x00003660


	//   ....[2]....
        /*004c*/ 	.word	0x00003680


	//   ....[3]....
        /*0050*/ 	.word	0x000036b0


	//   ....[4]....
        /*0054*/ 	.word	0x00003ff0


	//   ....[5]....
        /*0058*/ 	.word	0x00004060


	//   ....[6]....
        /*005c*/ 	.word	0x00004140


	//   ....[7]....
        /*0060*/ 	.word	0x000041c0


	//   ....[8]....
        /*0064*/ 	.word	0x000042d0


	//   ....[9]....
        /*0068*/ 	.word	0x00004360


	//   ....[10]....
        /*006c*/ 	.word	0x00004540


	//   ....[11]....
        /*0070*/ 	.word	0x000046a0


	//----- nvinfo : EIATTR_COOP_GROUP_MASK_REGIDS
	.align		4
.L_39:
        /*0074*/ 	.byte	0x04, 0x29
        /*0076*/ 	.short	(.L_41 - .L_40)


	//   ....[0]....
.L_40:
        /*0078*/ 	.word	0xffffffff


	//   ....[1]....
        /*007c*/ 	.word	0xffffffff


	//   ....[2]....
        /*0080*/ 	.word	0xffffffff


	//   ....[3]....
        /*0084*/ 	.word	0xffffffff


	//   ....[4]....
        /*0088*/ 	.word	0xffffffff


	//   ....[5]....
        /*008c*/ 	.word	0xffffffff


	//   ....[6]....
        /*0090*/ 	.word	0xffffffff


	//   ....[7]....
        /*0094*/ 	.word	0xffffffff


	//   ....[8]....
        /*0098*/ 	.word	0xffffffff


	//   ....[9]....
        /*009c*/ 	.word	0xffffffff


	//   ....[10]....
        /*00a0*/ 	.word	0xffffffff


	//   ....[11]....
        /*00a4*/ 	.word	0xffffffff


	//   ....[12]....
        /*00a8*/ 	.word	0xffffffff


	//----- nvinfo : EIATTR_COOP_GROUP_INSTR_OFFSETS
	.align		4
.L_41:
        /*00ac*/ 	.byte	0x04, 0x28
        /*00ae*/ 	.short	(.L_43 - .L_42)


	//   ....[0]....
.L_42:
        /*00b0*/ 	.word	0x00000090


	//   ....[1]....
        /*00b4*/ 	.word	0x000004d0


	//   ....[2]....
        /*00b8*/ 	.word	0x00000600


	//   ....[3]....
        /*00bc*/ 	.word	0x000007a0


	//   ....[4]....
        /*00c0*/ 	.word	0x000008a0


	//   ....[5]....
        /*00c4*/ 	.word	0x00000a10


	//   ....[6]....
        /*00c8*/ 	.word	0x00000bb0


	//   ....[7]....
        /*00cc*/ 	.word	0x00001c90


	//   ....[8]....
        /*00d0*/ 	.word	0x00002950


	//   ....[9]....
        /*00d4*/ 	.word	0x00002b60


	//   ....[10]....
        /*00d8*/ 	.word	0x00002b90


	//   ....[11]....
        /*00dc*/ 	.word	0x00003540


	//   ....[12]....
        /*00e0*/ 	.word	0x00003770


	//----- nvinfo : EIATTR_VRC_CTA_INIT_COUNT
	.align		4
.L_43:
        /*00e4*/ 	.byte	0x02, 0x4a
        /*00e6*/ 	.byte	0x80
	.zero		1


	//----- nvinfo : EIATTR_SYSCALL_OFFSETS
	.align		4
        /*00e8*/ 	.byte	0x04, 0x46
        /*00ea*/ 	.short	(.L_45 - .L_44)


	//   ....[0]....
.L_44:
        /*00ec*/ 	.word	0x00005150


	//   ....[1]....
        /*00f0*/ 	.word	0x00005240


	//   ....[2]....
        /*00f4*/ 	.word	0x000059a0


	//   ....[3]....
        /*00f8*/ 	.word	0x00006250


	//   ....[4]....
        /*00fc*/ 	.word	0x00006ad0


	//   ....[5]....
        /*0100*/ 	.word	0x00007350


	//----- nvinfo : EIATTR_MBARRIER_INSTR_OFFSETS
	.align		4
.L_45:
        /*0104*/ 	.byte	0x04, 0x39
        /*0106*/ 	.short	(.L_47 - .L_46)


	//   ....[0]....
.L_46:
        /*0108*/ 	.word	0x000005b0
        /*010c*/ 	.word	0x000000ff
        /*0110*/ 	.word	0x00000000
        /*0114*/ 	.short	0x0100
        /*0116*/ 	.byte	0x05
	.zero		1


	//   ....[1]....
        /*0118*/ 	.word	0x000005c0
        /*011c*/ 	.word	0x000000ff
        /*0120*/ 	.word	0x00000010
        /*0124*/ 	.short	0x0100
        /*0126*/ 	.byte	0x05
	.zero		1


	//   ....[2]....
        /*0128*/ 	.word	0x000005d0
        /*012c*/ 	.word	0x000000ff
        /*0130*/ 	.word	0x00000008
        /*0134*/ 	.short	0x0100
        /*0136*/ 	.byte	0x05
	.zero		1


	//   ....[3]....
        /*0138*/ 	.word	0x000005e0
        /*013c*/ 	.word	0x000000ff
        /*0140*/ 	.word	0x00000018
        /*0144*/ 	.short	0x0100
        /*0146*/ 	.byte	0x05
	.zero		1


	//   ....[4]....
        /*0148*/ 	.word	0x00000710
        /*014c*/ 	.word	0x000000ff
        /*0150*/ 	.word	0x00000020
        /*0154*/ 	.short	0x0100
        /*0156*/ 	.byte	0x07
	.zero		1


	//   ....[5]....
        /*0158*/ 	.word	0x00000720
        /*015c*/ 	.word	0x000000ff
        /*0160*/ 	.word	0x00000040
        /*0164*/ 	.short	0x0100
        /*0166*/ 	.byte	0x07
	.zero		1


	//   ....[6]....
        /*0168*/ 	.word	0x00000730
        /*016c*/ 	.word	0x000000ff
        /*0170*/ 	.word	0x00000028
        /*0174*/ 	.short	0x0100
        /*0176*/ 	.byte	0x07
	.zero		1


	//   ....[7]....
        /*0178*/ 	.word	0x00000740
        /*017c*/ 	.word	0x000000ff
        /*0180*/ 	.word	0x00000048
        /*0184*/ 	.short	0x0100
        /*0186*/ 	.byte	0x07
	.zero		1


	//   ....[8]....
        /*0188*/ 	.word	0x00000750
        /*018c*/ 	.word	0x000000ff
        /*0190*/ 	.word	0x00000030
        /*0194*/ 	.short	0x0100
        /*0196*/ 	.byte	0x07
	.zero		1


	//   ....[9]....
        /*0198*/ 	.word	0x00000760
        /*019c*/ 	.word	0x000000ff
        /*01a0*/ 	.word	0x00000050
        /*01a4*/ 	.short	0x0100
        /*01a6*/ 	.byte	0x07
	.zero		1


	//   ....[10]....
        /*01a8*/ 	.word	0x00000770
        /*01ac*/ 	.word	0x000000ff
        /*01b0*/ 	.word	0x00000038
        /*01b4*/ 	.short	0x0100
        /*01b6*/ 	.byte	0x07
	.zero		1


	//   ....[11]....
        /*01b8*/ 	.word	0x00000780
        /*01bc*/ 	.word	0x000000ff
        /*01c0*/ 	.word	0x00000058
        /*01c4*/ 	.short	0x0100
        /*01c6*/ 	.byte	0x07
	.zero		1


	//   ....[12]....
        /*01c8*/ 	.word	0x00000870
        /*01cc*/ 	.word	0x000000ff
        /*01d0*/ 	.word	0x00000060
        /*01d4*/ 	.short	0x0100
        /*01d6*/ 	.byte	0x05
	.zero		1


	//   ....[13]....
        /*01d8*/ 	.word	0x00000880
        /*01dc*/ 	.word	0x000000ff
        /*01e0*/ 	.word	0x00000068
        /*01e4*/ 	.short	0x0100
        /*01e6*/ 	.byte	0x05
	.zero		1


	//   ....[14]....
        /*01e8*/ 	.word	0x000009c0
        /*01ec*/ 	.word	0x000000ff
        /*01f0*/ 	.word	0x00000070
        /*01f4*/ 	.short	0x0100
        /*01f6*/ 	.byte	0x05
	.zero		1


	//   ....[15]....
        /*01f8*/ 	.word	0x000009d0
        /*01fc*/ 	.word	0x000000ff
        /*0200*/ 	.word	0x00000080
        /*0204*/ 	.short	0x0100
        /*0206*/ 	.byte	0x05
	.zero		1


	//   ....[16]....
        /*0208*/ 	.word	0x000009e0
        /*020c*/ 	.word	0x000000ff
        /*0210*/ 	.word	0x00000078
        /*0214*/ 	.short	0x0100
        /*0216*/ 	.byte	0x05
	.zero		1


	//   ....[17]....
        /*0218*/ 	.word	0x000009f0
        /*021c*/ 	.word	0x000000ff
        /*0220*/ 	.word	0x00000088
        /*0224*/ 	.short	0x0100
        /*0226*/ 	.byte	0x05
	.zero		1


	//   ....[18]....
        /*0228*/ 	.word	0x00000b20
        /*022c*/ 	.word	0x000000ff
        /*0230*/ 	.word	0x00000090
        /*0234*/ 	.short	0x0100
        /*0236*/ 	.byte	0x07
	.zero		1


	//   ....[19]....
        /*0238*/ 	.word	0x00000b30
        /*023c*/ 	.word	0x000000ff
        /*0240*/ 	.word	0x000000b0
        /*0244*/ 	.short	0x0100
        /*0246*/ 	.byte	0x07
	.zero		1


	//   ....[20]....
        /*0248*/ 	.word	0x00000b40
        /*024c*/ 	.word	0x000000ff
        /*0250*/ 	.word	0x00000098
        /*0254*/ 	.short	0x0100
        /*0256*/ 	.byte	0x07
	.zero		1


	//   ....[21]....
        /*0258*/ 	.word	0x00000b50
        /*025c*/ 	.word	0x000000ff
        /*0260*/ 	.word	0x000000b8
        /*0264*/ 	.short	0x0100
        /*0266*/ 	.byte	0x07
	.zero		1


	//   ....[22]....
        /*0268*/ 	.word	0x00000b60
        /*026c*/ 	.word	0x000000ff
        /*0270*/ 	.word	0x000000a0
        /*0274*/ 	.short	0x0100
        /*0276*/ 	.byte	0x07
	.zero		1


	//   ....[23]....
        /*0278*/ 	.word	0x00000b70
        /*027c*/ 	.word	0x000000ff
        /*0280*/ 	.word	0x000000c0
        /*0284*/ 	.short	0x0100
        /*0286*/ 	.byte	0x07
	.zero		1


	//   ....[24]....
        /*0288*/ 	.word	0x00000b80
        /*028c*/ 	.word	0x000000ff
        /*0290*/ 	.word	0x000000a8
        /*0294*/ 	.short	0x0100
        /*0296*/ 	.byte	0x07
	.zero		1


	//   ....[25]....
        /*0298*/ 	.word	0x00000b90
        /*029c*/ 	.word	0x000000ff
        /*02a0*/ 	.word	0x000000c8
        /*02a4*/ 	.short	0x0100
        /*02a6*/ 	.byte	0x07
	.zero		1


	//   ....[26]....
        /*02a8*/ 	.word	0x00000c80
        /*02ac*/ 	.word	0x000000ff
        /*02b0*/ 	.word	0x000000d0
        /*02b4*/ 	.short	0x0100
        /*02b6*/ 	.byte	0x05
	.zero		1


	//   ....[27]....
        /*02b8*/ 	.word	0x00000c90
        /*02bc*/ 	.word	0x000000ff
        /*02c0*/ 	.word	0x000000e0
        /*02c4*/ 	.short	0x0100
        /*02c6*/ 	.byte	0x05
	.zero		1


	//   ....[28]....
        /*02c8*/ 	.word	0x00000ca0
        /*02cc*/ 	.word	0x000000ff
        /*02d0*/ 	.word	0x000000d8
        /*02d4*/ 	.short	0x0100
        /*02d6*/ 	.byte	0x05
	.zero		1


	//   ....[29]....
        /*02d8*/ 	.word	0x00000cb0
        /*02dc*/ 	.word	0x000000ff
        /*02e0*/ 	.word	0x000000e8
        /*02e4*/ 	.short	0x0100
        /*02e6*/ 	.byte	0x05
	.zero		1


	//   ....[30]....
        /*02e8*/ 	.word	0x00001590
        /*02ec*/ 	.word	0x00000003
        /*02f0*/ 	.word	0x000000e0
        /*02f4*/ 	.short	0x010a
        /*02f6*/ 	.byte	0xff
	.zero		1


	//   ....[31]....
        /*02f8*/ 	.word	0x000015c0
        /*02fc*/ 	.word	0x00000003
        /*0300*/ 	.word	0x000000d0
        /*0304*/ 	.short	0x0101
        /*0306*/ 	.byte	0xff
	.zero		1


	//   ....[32]....
        /*0308*/ 	.word	0x00001690
        /*030c*/ 	.word	0x000000ff
        /*0310*/ 	.word	0x00000010
        /*0314*/ 	.short	0x010a
        /*0316*/ 	.byte	0x08
	.zero		1


	//   ....[33]....
        /*0318*/ 	.word	0x00001730
        /*031c*/ 	.word	0x000000ff
        /*0320*/ 	.word	0x00000010
        /*0324*/ 	.short	0x010a
        /*0326*/ 	.byte	0x21
	.zero		1


	//   ....[34]....
        /*0328*/ 	.word	0x00001880
        /*032c*/ 	.word	0x000000ff
        /*0330*/ 	.word	0x00000010
        /*0334*/ 	.short	0x010a
        /*0336*/ 	.byte	0x08
	.zero		1


	//   ....[35]....
        /*0338*/ 	.word	0x00001990
        /*033c*/ 	.word	0x000000ff
        /*0340*/ 	.word	0x00000068
        /*0344*/ 	.short	0x0101
        /*0346*/ 	.byte	0x04
	.zero		1


	//   ....[36]....
        /*0348*/ 	.word	0x000019b0
        /*034c*/ 	.word	0x000000ff
        /*0350*/ 	.word	0x00000010
        /*0354*/ 	.short	0x010a
        /*0356*/ 	.byte	0x08
	.zero		1


	//   ....[37]....
        /*0358*/ 	.word	0x00001a30
        /*035c*/ 	.word	0x000000ff
        /*0360*/ 	.word	0x00000010
        /*0364*/ 	.short	0x010a
        /*0366*/ 	.byte	0x11
	.zero		1


	//   ....[38]....
        /*0368*/ 	.word	0x00001b80
        /*036c*/ 	.word	0x000000ff
        /*0370*/ 	.word	0x00000010
        /*0374*/ 	.short	0x010a
        /*0376*/ 	.byte	0x08
	.zero		1


	//   ....[39]....
        /*0378*/ 	.word	0x00001cc0
        /*037c*/ 	.word	0x00000002
        /*0380*/ 	.word	0x00000070
        /*0384*/ 	.short	0x010a
        /*0386*/ 	.byte	0xff
	.zero		1


	//   ....[40]....
        /*0388*/ 	.word	0x00001d80
        /*038c*/ 	.word	0x00000002
        /*0390*/ 	.word	0x00000000
        /*0394*/ 	.short	0x0101
        /*0396*/ 	.byte	0xff
	.zero		1


	//   ....[41]....
        /*0398*/ 	.word	0x000022e0
        /*039c*/ 	.word	0x000000ff
        /*03a0*/ 	.word	0x00000000
        /*03a4*/ 	.short	0x010a
        /*03a6*/ 	.byte	0x04
	.zero		1


	//   ....[42]....
        /*03a8*/ 	.word	0x00002380
        /*03ac*/ 	.word	0x00000000
        /*03b0*/ 	.word	0x00000000
        /*03b4*/ 	.short	0x010a
        /*03b6*/ 	.byte	0xff
	.zero		1


	//   ....[43]....
        /*03b8*/ 	.word	0x000024a0
        /*03bc*/ 	.word	0x00000000
        /*03c0*/ 	.word	0x000000d0
        /*03c4*/ 	.short	0x010a
        /*03c6*/ 	.byte	0xff
	.zero		1


	//   ....[44]....
        /*03c8*/ 	.word	0x00002500
        /*03cc*/ 	.word	0x00000004
        /*03d0*/ 	.word	0x00000000
        /*03d4*/ 	.short	0x0101
        /*03d6*/ 	.byte	0xff
	.zero		1


	//   ....[45]....
        /*03d8*/ 	.word	0x00002520
        /*03dc*/ 	.word	0x000000ff
        /*03e0*/ 	.word	0x00000080
        /*03e4*/ 	.short	0x010a
        /*03e6*/ 	.byte	0x05
	.zero		1


	//   ....[46]....
        /*03e8*/ 	.word	0x00002640
        /*03ec*/ 	.word	0x00000000
        /*03f0*/ 	.word	0x00000070
        /*03f4*/ 	.short	0x010a
        /*03f6*/ 	.byte	0xff
	.zero		1


	//   ....[47]....
        /*03f8*/ 	.word	0x00002750
        /*03fc*/ 	.word	0x00000000
        /*0400*/ 	.word	0x00000000
        /*0404*/ 	.short	0x0101
        /*0406*/ 	.byte	0xff
	.zero		1


	//   ....[48]....
        /*0408*/ 	.word	0x000027e0
        /*040c*/ 	.word	0x000000ff
        /*0410*/ 	.word	0x00000080
        /*0414*/ 	.short	0x0106
        /*0416*/ 	.byte	0x05
	.zero		1


	//   ....[49]....
        /*0418*/ 	.word	0x00002800
        /*041c*/ 	.word	0x000000ff
        /*0420*/ 	.word	0x00000080
        /*0424*/ 	.short	0x010a
        /*0426*/ 	.byte	0x05
	.zero		1


	//   ....[50]....
        /*0428*/ 	.word	0x00002890
        /*042c*/ 	.word	0x000000ff
        /*0430*/ 	.word	0x00000080
        /*0434*/ 	.short	0x0106
        /*0436*/ 	.byte	0x04
	.zero		1


	//   ....[51]....
        /*0438*/ 	.word	0x000028d0
        /*043c*/ 	.word	0x00000000
        /*0440*/ 	.word	0x00000080
        /*0444*/ 	.short	0x010a
        /*0446*/ 	.byte	0xff
	.zero		1


	//   ....[52]....
        /*0448*/ 	.word	0x00002dd0
        /*044c*/ 	.word	0x00000000
        /*0450*/ 	.word	0x00000070
        /*0454*/ 	.short	0x010a
        /*0456*/ 	.byte	0xff
	.zero		1


	//   ....[53]....
        /*0458*/ 	.word	0x00002ed0
        /*045c*/ 	.word	0x00000003
        /*0460*/ 	.word	0x00000000
        /*0464*/ 	.short	0x0101
        /*0466*/ 	.byte	0xff
	.zero		1


	//   ....[54]....
        /*0468*/ 	.word	0x00002ee0
        /*046c*/ 	.word	0x000000ff
        /*0470*/ 	.word	0x00000000
        /*0474*/ 	.short	0x010a
        /*0476*/ 	.byte	0x04
	.zero		1


	//   ....[55]....
        /*0478*/ 	.word	0x00002f60
        /*047c*/ 	.word	0x000000ff
        /*0480*/ 	.word	0x000000b0
        /*0484*/ 	.short	0x010a
        /*0486*/ 	.byte	0x08
	.zero		1


	//   ....[56]....
        /*0488*/ 	.word	0x00003040
        /*048c*/ 	.word	0x000000ff
        /*0490*/ 	.word	0x00000000
        /*0494*/ 	.short	0x010a
        /*0496*/ 	.byte	0x07
	.zero		1


	//   ....[57]....
        /*0498*/ 	.word	0x00003180
        /*049c*/ 	.word	0x000000ff
        /*04a0*/ 	.word	0x00000000
        /*04a4*/ 	.short	0x010a
        /*04a6*/ 	.byte	0x04
	.zero		1


	//   ....[58]....
        /*04a8*/ 	.word	0x00003370
        /*04ac*/ 	.word	0x000000ff
        /*04b0*/ 	.word	0x00000000
        /*04b4*/ 	.short	0x010a
        /*04b6*/ 	.byte	0x05
	.zero		1


	//   ....[59]....
        /*04b8*/ 	.word	0x00003400
        /*04bc*/ 	.word	0x000000ff
        /*04c0*/ 	.word	0x00000000
        /*04c4*/ 	.short	0x010a
        /*04c6*/ 	.byte	0x05
	.zero		1


	//   ....[60]....
        /*04c8*/ 	.word	0x00003490
        /*04cc*/ 	.word	0x000000ff
        /*04d0*/ 	.word	0x00000000
        /*04d4*/ 	.short	0x010a
        /*04d6*/ 	.byte	0x05
	.zero		1


	//   ....[61]....
        /*04d8*/ 	.word	0x00003520
        /*04dc*/ 	.word	0x000000ff
        /*04e0*/ 	.word	0x00000000
        /*04e4*/ 	.short	0x010a
        /*04e6*/ 	.byte	0x07
	.zero		1


	//   ....[62]....
        /*04e8*/ 	.word	0x000039a0
        /*04ec*/ 	.word	0x00000000
        /*04f0*/ 	.word	0x00000070
        /*04f4*/ 	.short	0x010a
        /*04f6*/ 	.byte	0xff
	.zero		1


	//   ....[63]....
        /*04f8*/ 	.word	0x00003a60
        /*04fc*/ 	.word	0x00000000
        /*0500*/ 	.word	0x00000000
        /*0504*/ 	.short	0x0101
        /*0506*/ 	.byte	0xff
	.zero		1


	//   ....[64]....
        /*0508*/ 	.word	0x00003d80
        /*050c*/ 	.word	0x000000ff
        /*0510*/ 	.word	0x00000068
        /*0514*/ 	.short	0x010a
        /*0516*/ 	.byte	0x07
	.zero		1


	//   ....[65]....
        /*0518*/ 	.word	0x00003f70
        /*051c*/ 	.word	0x000000ff
        /*0520*/ 	.word	0x00000040
        /*0524*/ 	.short	0x010a
        /*0526*/ 	.byte	0x07
	.zero		1


	//   ....[66]....
        /*0528*/ 	.word	0x000040e0
        /*052c*/ 	.word	0x000000ff
        /*0530*/ 	.word	0x00000020
        /*0534*/ 	.short	0x010b
        /*0536*/ 	.byte	0x07
	.zero		1


	//   ....[67]....
        /*0538*/ 	.word	0x000040f0
        /*053c*/ 	.word	0x000000ff
        /*0540*/ 	.word	0x00000000
        /*0544*/ 	.short	0x0101
        /*0546*/ 	.byte	0x08
	.zero		1


	//   ....[68]....
        /*0548*/ 	.word	0x00004110
        /*054c*/ 	.word	0x000000ff
        /*0550*/ 	.word	0x00000048
        /*0554*/ 	.short	0x010a
        /*0556*/ 	.byte	0x07
	.zero		1


	//   ....[69]....
        /*0558*/ 	.word	0x00004270
        /*055c*/ 	.word	0x000000ff
        /*0560*/ 	.word	0x00000028
        /*0564*/ 	.short	0x010b
        /*0566*/ 	.byte	0x07
	.zero		1


	//   ....[70]....
        /*0568*/ 	.word	0x00004280
        /*056c*/ 	.word	0x000000ff
        /*0570*/ 	.word	0x00000000
        /*0574*/ 	.short	0x0101
        /*0576*/ 	.byte	0x08
	.zero		1


	//   ....[71]....
        /*0578*/ 	.word	0x00004290
        /*057c*/ 	.word	0x000000ff
        /*0580*/ 	.word	0x00000050
        /*0584*/ 	.short	0x010a
        /*0586*/ 	.byte	0x07
	.zero		1


	//   ....[72]....
        /*0588*/ 	.word	0x00004430
        /*058c*/ 	.word	0x000000ff
        /*0590*/ 	.word	0x00000030
        /*0594*/ 	.short	0x010b
        /*0596*/ 	.byte	0x07
	.zero		1


	//   ....[73]....
        /*0598*/ 	.word	0x000044a0
        /*059c*/ 	.word	0x000000ff
        /*05a0*/ 	.word	0x00000000
        /*05a4*/ 	.short	0x0101
        /*05a6*/ 	.byte	0x08
	.zero		1


	//   ....[74]....
        /*05a8*/ 	.word	0x000044d0
        /*05ac*/ 	.word	0x000000ff
        /*05b0*/ 	.word	0x00000058
        /*05b4*/ 	.short	0x010a
        /*05b6*/ 	.byte	0x07
	.zero		1


	//   ....[75]....
        /*05b8*/ 	.word	0x000046e0
        /*05bc*/ 	.word	0x000000ff
        /*05c0*/ 	.word	0x00000038
        /*05c4*/ 	.short	0x010b
        /*05c6*/ 	.byte	0x07
	.zero		1


	//   ....[76]....
        /*05c8*/ 	.word	0x00004700
        /*05cc*/ 	.word	0x000000ff
        /*05d0*/ 	.word	0x00000000
        /*05d4*/ 	.short	0x0101
        /*05d6*/ 	.byte	0x0d
	.zero		1


	//   ....[77]....
        /*05d8*/ 	.word	0x00004730
        /*05dc*/ 	.word	0x000000ff
        /*05e0*/ 	.word	0x00000040
        /*05e4*/ 	.short	0x010a
        /*05e6*/ 	.byte	0x07
	.zero		1


	//   ....[78]....
        /*05e8*/ 	.word	0x00004750
        /*05ec*/ 	.word	0x000000ff
        /*05f0*/ 	.word	0x00000048
        /*05f4*/ 	.short	0x010a
        /*05f6*/ 	.byte	0x07
	.zero		1


	//   ....[79]....
        /*05f8*/ 	.word	0x00004770
        /*05fc*/ 	.word	0x000000ff
        /*0600*/ 	.word	0x00000050
        /*0604*/ 	.short	0x010a
        /*0606*/ 	.byte	0x07
	.zero		1


	//   ....[80]....
        /*0608*/ 	.word	0x000047b0
        /*060c*/ 	.word	0x00000000
        /*0610*/ 	.word	0x00000058
        /*0614*/ 	.short	0x010a
        /*0616*/ 	.byte	0xff
	.zero		1


	//   ....[81]....
        /*0618*/ 	.word	0x00004b10
        /*061c*/ 	.word	0x00000000
        /*0620*/ 	.word	0x00000070
        /*0624*/ 	.short	0x010a
        /*0626*/ 	.byte	0xff
	.zero		1


	//   ....[82]....
        /*0628*/ 	.word	0x00004c20
        /*062c*/ 	.word	0x00000000
        /*0630*/ 	.word	0x00000000
        /*0634*/ 	.short	0x0101
        /*0636*/ 	.byte	0xff
	.zero		1


	//   ....[83]....
        /*0638*/ 	.word	0x00005680
        /*063c*/ 	.word	0x000000ff
        /*0640*/ 	.word	0x00000020
        /*0644*/ 	.short	0x010a
        /*0646*/ 	.byte	0x30
	.zero		1


	//   ....[84]....
        /*0648*/ 	.word	0x000056f0
        /*064c*/ 	.word	0x0000004f
        /*0650*/ 	.word	0x00000090
        /*0654*/ 	.short	0x010a
        /*0656*/ 	.byte	0xff
	.zero		1


	//   ....[85]....
        /*0658*/ 	.word	0x000057a0
        /*065c*/ 	.word	0x000000ff
        /*0660*/ 	.word	0x00000020
        /*0664*/ 	.short	0x010a
        /*0666*/ 	.byte	0x30
	.zero		1


	//   ....[86]....
        /*0668*/ 	.word	0x00005880
        /*066c*/ 	.word	0x0000004f
        /*0670*/ 	.word	0x00000090
        /*0674*/ 	.short	0x010a
        /*0676*/ 	.byte	0xff
	.zero		1


	//   ....[87]....
        /*0678*/ 	.word	0x00005fb0
        /*067c*/ 	.word	0x00000000
        /*0680*/ 	.word	0x00000000
        /*0684*/ 	.short	0x0101
        /*0686*/ 	.byte	0xff
	.zero		1


	//   ....[88]....
        /*0688*/ 	.word	0x00005fc0
        /*068c*/ 	.word	0x00000003
        /*0690*/ 	.word	0x00000020
        /*0694*/ 	.short	0x010a
        /*0696*/ 	.byte	0xff
	.zero		1


	//   ....[89]....
        /*0698*/ 	.word	0x00006080
        /*069c*/ 	.word	0x00000003
        /*06a0*/ 	.word	0x00000020
        /*06a4*/ 	.short	0x010a
        /*06a6*/ 	.byte	0xff
	.zero		1


	//   ....[90]....
        /*06a8*/ 	.word	0x00006830
        /*06ac*/ 	.word	0x00000026
        /*06b0*/ 	.word	0x00000000
        /*06b4*/ 	.short	0x0101
        /*06b6*/ 	.byte	0xff
	.zero		1


	//   ....[91]....
        /*06b8*/ 	.word	0x00006850
        /*06bc*/ 	.word	0x00000053
        /*06c0*/ 	.word	0x00000020
        /*06c4*/ 	.short	0x010a
        /*06c6*/ 	.byte	0xff
	.zero		1


	//   ....[92]....
        /*06c8*/ 	.word	0x00006900
        /*06cc*/ 	.word	0x00000053
        /*06d0*/ 	.word	0x00000020
        /*06d4*/ 	.short	0x010a
        /*06d6*/ 	.byte	0xff
	.zero		1


	//   ....[93]....
        /*06d8*/ 	.word	0x000070b0
        /*06dc*/ 	.word	0x00000026
        /*06e0*/ 	.word	0x00000000
        /*06e4*/ 	.short	0x0101
        /*06e6*/ 	.byte	0xff
	.zero		1


	//   ....[94]....
        /*06e8*/ 	.word	0x000070d0
        /*06ec*/ 	.word	0x00000058
        /*06f0*/ 	.word	0x00000020
        /*06f4*/ 	.short	0x010a
        /*06f6*/ 	.byte	0xff
	.zero		1


	//   ....[95]....
        /*06f8*/ 	.word	0x00007180
        /*06fc*/ 	.word	0x00000058
        /*0700*/ 	.word	0x00000020
        /*0704*/ 	.short	0x010a
        /*0706*/ 	.byte	0xff
	.zero		1


	//   ....[96]....
        /*0708*/ 	.word	0x000074c0
        /*070c*/ 	.word	0x000000ff
        /*0710*/ 	.word	0x00000000
        /*0714*/ 	.short	0x0101
        /*0716*/ 	.byte	0x05
	.zero		1


	//   ....[97]....
        /*0718*/ 	.word	0x00007990
        /*071c*/ 	.word	0x00000002
        /*0720*/ 	.word	0x00000000
        /*0724*/ 	.short	0x0101
        /*0726*/ 	.byte	0xff
	.zero		1


	//   ....[98]....
        /*0728*/ 	.word	0x00007c00
        /*072c*/ 	.word	0x000000ff
        /*0730*/ 	.word	0x00000000
        /*0734*/ 	.short	0x0101
        /*0736*/ 	.byte	0x04
	.zero		1


	//   ....[99]....
        /*0738*/ 	.word	0x00007c20
        /*073c*/ 	.word	0x00000003
        /*0740*/ 	.word	0x000000e0
        /*0744*/ 	.short	0x010a
        /*0746*/ 	.byte	0xff
	.zero		1


	//   ....[100]....
        /*0748*/ 	.word	0x00007c80
        /*074c*/ 	.word	0x00000002
        /*0750*/ 	.word	0x00000010
        /*0754*/ 	.short	0x010a
        /*0756*/ 	.byte	0xff
	.zero		1


	//   ....[101]....
        /*0758*/ 	.word	0x00007ce0
        /*075c*/ 	.word	0x00000002
        /*0760*/ 	.word	0x00000010
        /*0764*/ 	.short	0x010a
        /*0766*/ 	.byte	0xff
	.zero		1


	//   ....[102]....
        /*0768*/ 	.word	0x00007d30
        /*076c*/ 	.word	0x00000002
        /*0770*/ 	.word	0x00000070
        /*0774*/ 	.short	0x010a
        /*0776*/ 	.byte	0xff
	.zero		1


	//   ....[103]....
        /*0778*/ 	.word	0x00007d90
        /*077c*/ 	.word	0x00000000
        /*0780*/ 	.word	0x00000000
        /*0784*/ 	.short	0x010a
        /*0786*/ 	.byte	0xff
	.zero		1


	//   ....[104]....
        /*0788*/ 	.word	0x00007de0
        /*078c*/ 	.word	0x00000000
        /*0790*/ 	.word	0x000000d0
        /*0794*/ 	.short	0x010a
        /*0796*/ 	.byte	0xff
	.zero		1


	//   ....[105]....
        /*0798*/ 	.word	0x00007e40
        /*079c*/ 	.word	0x00000000
        /*07a0*/ 	.word	0x00000080
        /*07a4*/ 	.short	0x010a
        /*07a6*/ 	.byte	0xff
	.zero		1


	//   ....[106]....
        /*07a8*/ 	.word	0x00007e90
        /*07ac*/ 	.word	0x00000000
        /*07b0*/ 	.word	0x00000070
        /*07b4*/ 	.short	0x010a
        /*07b6*/ 	.byte	0xff
	.zero		1


	//   ....[107]....
        /*07b8*/ 	.word	0x00007ef0
        /*07bc*/ 	.word	0x00000000
        /*07c0*/ 	.word	0x00000080
        /*07c4*/ 	.short	0x010a
        /*07c6*/ 	.byte	0xff
	.zero		1


	//   ....[108]....
        /*07c8*/ 	.word	0x00007f40
        /*07cc*/ 	.word	0x00000000
        /*07d0*/ 	.word	0x00000070
        /*07d4*/ 	.short	0x010a
        /*07d6*/ 	.byte	0xff
	.zero		1


	//   ....[109]....
        /*07d8*/ 	.word	0x00007fa0
        /*07dc*/ 	.word	0x00000003
        /*07e0*/ 	.word	0x000000b0
        /*07e4*/ 	.short	0x010a
        /*07e6*/ 	.byte	0xff
	.zero		1


	//   ....[110]....
        /*07e8*/ 	.word	0x00008000
        /*07ec*/ 	.word	0x00000000
        /*07f0*/ 	.word	0x00000000
        /*07f4*/ 	.short	0x010a
        /*07f6*/ 	.byte	0xff
	.zero		1


	//   ....[111]....
        /*07f8*/ 	.word	0x00008060
        /*07fc*/ 	.word	0x00000000
        /*0800*/ 	.word	0x00000000
        /*0804*/ 	.short	0x010a
        /*0806*/ 	.byte	0xff
	.zero		1


	//   ....[112]....
        /*0808*/ 	.word	0x000080c0
        /*080c*/ 	.word	0x00000000
        /*0810*/ 	.word	0x00000000
        /*0814*/ 	.short	0x010a
        /*0816*/ 	.byte	0xff
	.zero		1


	//   ....[113]....
        /*0818*/ 	.word	0x00008120
        /*081c*/ 	.word	0x00000000
        /*0820*/ 	.word	0x00000000
        /*0824*/ 	.short	0x010a
        /*0826*/ 	.byte	0xff
	.zero		1


	//   ....[114]....
        /*0828*/ 	.word	0x00008180
        /*082c*/ 	.word	0x00000000
        /*0830*/ 	.word	0x00000000
        /*0834*/ 	.short	0x010a
        /*0836*/ 	.byte	0xff
	.zero		1


	//   ....[115]....
        /*0838*/ 	.word	0x000081d0
        /*083c*/ 	.word	0x00000000
        /*0840*/ 	.word	0x00000070
        /*0844*/ 	.short	0x010a
        /*0846*/ 	.byte	0xff
	.zero		1


	//   ....[116]....
        /*0848*/ 	.word	0x00008230
        /*084c*/ 	.word	0x00000000
        /*0850*/ 	.word	0x00000068
        /*0854*/ 	.short	0x010a
        /*0856*/ 	.byte	0xff
	.zero		1


	//   ....[117]....
        /*0858*/ 	.word	0x00008290
        /*085c*/ 	.word	0x00000003
        /*0860*/ 	.word	0x00000040
        /*0864*/ 	.short	0x010a
        /*0866*/ 	.byte	0xff
	.zero		1


	//   ....[118]....
        /*0868*/ 	.word	0x000082f0
        /*086c*/ 	.word	0x00000003
        /*0870*/ 	.word	0x00000048
        /*0874*/ 	.short	0x010a
        /*0876*/ 	.byte	0xff
	.zero		1


	//   ....[119]....
        /*0878*/ 	.word	0x00008350
        /*087c*/ 	.word	0x00000003
        /*0880*/ 	.word	0x00000050
        /*0884*/ 	.short	0x010a
        /*0886*/ 	.byte	0xff
	.zero		1


	//   ....[120]....
        /*0888*/ 	.word	0x000083b0
        /*088c*/ 	.word	0x00000003
        /*0890*/ 	.word	0x00000058
        /*0894*/ 	.short	0x010a
        /*0896*/ 	.byte	0xff
	.zero		1


	//   ....[121]....
        /*0898*/ 	.word	0x00008410
        /*089c*/ 	.word	0x00000000
        /*08a0*/ 	.word	0x00000040
        /*08a4*/ 	.short	0x010a
        /*08a6*/ 	.byte	0xff
	.zero		1


	//   ....[122]....
        /*08a8*/ 	.word	0x00008470
        /*08ac*/ 	.word	0x00000000
        /*08b0*/ 	.word	0x00000048
        /*08b4*/ 	.short	0x010a
        /*08b6*/ 	.byte	0xff
	.zero		1


	//   ....[123]....
        /*08b8*/ 	.word	0x000084d0
        /*08bc*/ 	.word	0x00000000
        /*08c0*/ 	.word	0x00000050
        /*08c4*/ 	.short	0x010a
        /*08c6*/ 	.byte	0xff
	.zero		1


	//   ....[124]....
        /*08c8*/ 	.word	0x00008520
        /*08cc*/ 	.word	0x00000000
        /*08d0*/ 	.word	0x00000070
        /*08d4*/ 	.short	0x010a
        /*08d6*/ 	.byte	0xff
	.zero		1


	//   ....[125]....
        /*08d8*/ 	.word	0x00008580
        /*08dc*/ 	.word	0x00000002
        /*08e0*/ 	.word	0x00000020
        /*08e4*/ 	.short	0x010a
        /*08e6*/ 	.byte	0xff
	.zero		1


	//   ....[126]....
        /*08e8*/ 	.word	0x000085d0
        /*08ec*/ 	.word	0x0000004f
        /*08f0*/ 	.word	0x00000090
        /*08f4*/ 	.short	0x010a
        /*08f6*/ 	.byte	0xff
	.zero		1


	//   ....[127]....
        /*08f8*/ 	.word	0x00008620
        /*08fc*/ 	.word	0x00000003
        /*0900*/ 	.word	0x00000020
        /*0904*/ 	.short	0x010a
        /*0906*/ 	.byte	0xff
	.zero		1


	//   ....[128]....
        /*0908*/ 	.word	0x00008670
        /*090c*/ 	.word	0x00000053
        /*0910*/ 	.word	0x00000020
        /*0914*/ 	.short	0x010a
        /*0916*/ 	.byte	0xff
	.zero		1


	//   ....[129]....
        /*0918*/ 	.word	0x000086c0
        /*091c*/ 	.word	0x00000058
        /*0920*/ 	.word	0x00000020
        /*0924*/ 	.short	0x010a
        /*0926*/ 	.byte	0xff
	.zero		1


	//----- nvinfo : EIATTR_NUM_MBARRIERS
	.align		4
.L_47:
        /*0928*/ 	.byte	0x03, 0x38
        /*092a*/ 	.short	0x001e


	//----- nvinfo : EIATTR_EXIT_INSTR_OFFSETS
	.align		4
        /*092c*/ 	.byte	0x04, 0x1c
        /*092e*/ 	.short	(.L_49 - .L_48)


	//   ....[0]....
.L_48:
        /*0930*/ 	.word	0x000023b0


	//   ....[1]....
        /*0934*/ 	.word	0x000028a0


	//   ....[2]....
        /*0938*/ 	.word	0x00002900


	//   ....[3]....
        /*093c*/ 	.word	0x00003780


	//   ....[4]....
        /*0940*/ 	.word	0x000047e0


	//   ....[5]....
        /*0944*/ 	.word	0x00004820


	//   ....[6]....
        /*0948*/ 	.word	0x00007af0


	//   ....[7]....
        /*094c*/ 	.word	0x00007b70


	//   ....[8]....
        /*0950*/ 	.word	0x00007ba0


	//   ....[9]....
        /*0954*/ 	.word	0x00007c10


	//----- nvinfo : EIATTR_MAX_THREADS
	.align		4
.L_49:
        /*0958*/ 	.byte	0x04, 0x05
        /*095a*/ 	.short	(.L_51 - .L_50)
.L_50:
        /*095c*/ 	.word	0x00000100
        /*0960*/ 	.word	0x00000001
        /*0964*/ 	.word	0x00000001


	//----- nvinfo : EIATTR_CRS_STACK_SIZE
	.align		4
.L_51:
        /*0968*/ 	.byte	0x04, 0x1e
        /*096a*/ 	.short	(.L_53 - .L_52)
.L_52:
        /*096c*/ 	.word	0x00000000


	//----- nvinfo : EIATTR_CBANK_PARAM_SIZE
	.align		4
.L_53:
        /*0970*/ 	.byte	0x03, 0x19
        /*0972*/ 	.short	0x0800


	//----- nvinfo : EIATTR_PARAM_CBANK
	.align		4
        /*0974*/ 	.byte	0x04, 0x0a
        /*0976*/ 	.short	(.L_55 - .L_54)
	.align		4
.L_54:
        /*0978*/ 	.word	index@(.nv.constant0._ZN7cutlass13device_kernelINS_4gemm6kernel13GemmUniversalIN4cute5tupleIJiiiiEEENS1_10collective13CollectiveMmaINS1_35MainloopSm100TmaUmmaWarpSpecializedILi2ELi2ELi4ENS5_IJNS4_1CILi1EEESB_SB_EEEEENS5_IJNSA_ILi64EEENSA_ILi128EEENSA_ILi32EEEEEENS_10bfloat16_tENS5_IJlSB_lEEESI_SJ_NS4_8TiledMMAINS4_8MMA_AtomIJNS4_20SM100_MMA_F16BF16_SSISI_SI_fLi64ELi128ELNS4_4UMMA5MajorE0ELSO_0ELNSN_7ScaleInE0ELSP_0EEEEEENS4_6LayoutISC_NS5_IJNSA_ILi0EEEST_ST_EEEEENS5_IJNS4_10UnderscoreESW_SW_EEEEENS4_13SM90_TMA_LOADENS4_14ComposedLayoutINS4_7SwizzleILi2ELi4ELi3EEENS4_18smem_ptr_flag_bitsILi16EEENSS_INS5_IJNSA_ILi8EEESG_EEENS5_IJSG_SB_EEEEEEEvNS4_8identityESZ_S19_vS1A_EENS_8epilogue10collective18CollectiveEpilogueINS1C_23Sm100TmaWarpSpecializedILi4ELi2ELi16ELb1ELb0EEEJSH_NS5_IJNSS_ISE_SB_EENSS_ISG_SB_EEEEESI_SJ_SI_SJ_NS1C_6fusion15FusionCallbacksIS1G_NS1K_17LinearCombinationISI_fSI_fLNS_15FloatRoundStyleE2EEESH_S1J_JEEENS4_5SM1004TMEM4LOAD26SM100_TMEM_LOAD_16dp256b4xESZ_S19_NS4_17SM75_U32x4_LDSM_NENS4_14SM90_TMA_STOREES19_NS4_17SM90_U32x4_STSM_NENS4_39AutoVectorizingCopyWithAssumedAlignmentILi128EEEEEEvvEEEEvNT_6ParamsE)
        /*097c*/ 	.short	0x0380
        /*097e*/ 	.short	0x0800


	//----- nvinfo : EIATTR_SW_WAR
	.align		4
.L_55:
        /*0980*/ 	.byte	0x04, 0x36
        /*0982*/ 	.short	(.L_57 - .L_56)
.L_56:
        /*0984*/ 	.word	0x00000008
.L_57:


//--------------------- .nv.callgraph             --------------------------
	.section	.nv.callgraph,"",@"SHT_CUDA_CALLGRAPH"
	.align	4
	.sectionentsize	8
	.align		4
        /*0000*/ 	.word	0x00000000
	.align		4
        /*0004*/ 	.word	0xffffffff
	.align		4
        /*0008*/ 	.word	index@(_ZN7cutlass13device_kernelINS_4gemm6kernel13GemmUniversalIN4cute5tupleIJiiiiEEENS1_10collective13CollectiveMmaINS1_35MainloopSm100TmaUmmaWarpSpecializedILi2ELi2ELi4ENS5_IJNS4_1CILi1EEESB_SB_EEEEENS5_IJNSA_ILi64EEENSA_ILi128EEENSA_ILi32EEEEEENS_10bfloat16_tENS5_IJlSB_lEEESI_SJ_NS4_8TiledMMAINS4_8MMA_AtomIJNS4_20SM100_MMA_F16BF16_SSISI_SI_fLi64ELi128ELNS4_4UMMA5MajorE0ELSO_0ELNSN_7ScaleInE0ELSP_0EEEEEENS4_6LayoutISC_NS5_IJNSA_ILi0EEEST_ST_EEEEENS5_IJNS4_10UnderscoreESW_SW_EEEEENS4_13SM90_TMA_LOADENS4_14ComposedLayoutINS4_7SwizzleILi2ELi4ELi3EEENS4_18smem_ptr_flag_bitsILi16EEENSS_INS5_IJNSA_ILi8EEESG_EEENS5_IJSG_SB_EEEEEEEvNS4_8identityESZ_S19_vS1A_EENS_8epilogue10collective18CollectiveEpilogueINS1C_23Sm100TmaWarpSpecializedILi4ELi2ELi16ELb1ELb0EEEJSH_NS5_IJNSS_ISE_SB_EENSS_ISG_SB_EEEEESI_SJ_SI_SJ_NS1C_6fusion15FusionCallbacksIS1G_NS1K_17LinearCombinationISI_fSI_fLNS_15FloatRoundStyleE2EEESH_S1J_JEEENS4_5SM1004TMEM4LOAD26SM100_TMEM_LOAD_16dp256b4xESZ_S19_NS4_17SM75_U32x4_LDSM_NENS4_14SM90_TMA_STOREES19_NS4_17SM90_U32x4_STSM_NENS4_39AutoVectorizingCopyWithAssumedAlignmentILi128EEEEEEvvEEEEvNT_6ParamsE)
	.align		4
        /*000c*/ 	.word	index@(__assertfail)
	.align		4
        /*0010*/ 	.word	0x00000000
	.align		4
        /*0014*/ 	.word	0xfffffffe
	.align		4
        /*0018*/ 	.word	0x00000000
	.align		4
        /*001c*/ 	.word	0xfffffffd
	.align		4
        /*0020*/ 	.word	0x00000000
	.align		4
        /*0024*/ 	.word	0xfffffffc


//--------------------- .nv.constant4             --------------------------
	.section	.nv.constant4,"a",@progbits
	.align	8
	.align		8
.nv.constant4:
        /*0000*/ 	.dword	__assertfail
	.align		8
        /*0008*/ 	.dword	__unnamed_1
	.align		8
        /*0010*/ 	.dword	__unnamed_2
	.align		8
        /*0018*/ 	.dword	_ZN40_INTERNAL_e072e033_4_k_cu_d46d89ae_356924cuda3std3__45__cpo5beginE
	.align		8
        /*0020*/ 	.dword	_ZN40_INTERNAL_e072e033_4_k_cu_d46d89ae_356924cuda3std3__45__cpo3endE
	.align		8
        /*0028*/ 	.dword	_ZN40_INTERNAL_e072e033_4_k_cu_d46d89ae_356924cuda3std3__45__cpo6cbeginE
	.align		8
        /*0030*/ 	.dword	_ZN40_INTERNAL_e072e033_4_k_cu_d46d89ae_356924cuda3std3__45__cpo4cendE
	.align		8
        /*0038*/ 	.dword	_ZN40_INTERNAL_e072e033_4_k_cu_d46d89ae_356924cuda3std3__442_GLOBAL__N__e072e033_4_k_cu_d46d89ae_356926ignoreE
	.align		8
        /*0040*/ 	.dword	_ZN40_INTERNAL_e072e033_4_k_cu_d46d89ae_356924cuda3std3__419piecewise_constructE
	.align		8
        /*0048*/ 	.dword	_ZN40_INTERNAL_e072e033_4_k_cu_d46d89ae_356924cuda3std3__48in_placeE
	.align		8
        /*0050*/ 	.dword	_ZN40_INTERNAL_e072e033_4_k_cu_d46d89ae_356924cuda3std6ranges3__45__cpo4swapE
	.align		8
        /*0058*/ 	.dword	_ZN40_INTERNAL_e072e033_4_k_cu_d46d89ae_356924cuda3std6ranges3__45__cpo9iter_moveE
	.align		8
        /*0060*/ 	.dword	_ZN40_INTERNAL_e072e033_4_k_cu_d46d89ae_356924cute7productE
	.align		8
        /*0068*/ 	.dword	_ZN40_INTERNAL_e072e033_4_k_cu_d46d89ae_356924cute1_E
	.align		8
        /*0070*/ 	.dword	$str$25
	.align		8
        /*0078*/ 	.dword	$str$26
	.align		8
        /*0080*/ 	.dword	$str$27
	.align		8
        /*0088*/ 	.dword	$str$28


//--------------------- .text._ZN7cutlass13device_kernelINS_4gemm6kernel13GemmUniversalIN4cute5tupleIJiiiiEEENS1_10collective13CollectiveMmaINS1_35MainloopSm100TmaUmmaWarpSpecializedILi2ELi2ELi4ENS5_IJNS4_1CILi1EEESB_SB_EEEEENS5_IJNSA_ILi64EEENSA_ILi128EEENSA_ILi32EEEEEENS_10bfloat16_tENS5_IJlSB_lEEESI_SJ_NS4_8TiledMMAINS4_8MMA_AtomIJNS4_20SM100_MMA_F16BF16_SSISI_SI_fLi64ELi128ELNS4_4UMMA5MajorE0ELSO_0ELNSN_7ScaleInE0ELSP_0EEEEEENS4_6LayoutISC_NS5_IJNSA_ILi0EEEST_ST_EEEEENS5_IJNS4_10UnderscoreESW_SW_EEEEENS4_13SM90_TMA_LOADENS4_14ComposedLayoutINS4_7SwizzleILi2ELi4ELi3EEENS4_18smem_ptr_flag_bitsILi16EEENSS_INS5_IJNSA_ILi8EEESG_EEENS5_IJSG_SB_EEEEEEEvNS4_8identityESZ_S19_vS1A_EENS_8epilogue10collective18CollectiveEpilogueINS1C_23Sm100TmaWarpSpecializedILi4ELi2ELi16ELb1ELb0EEEJSH_NS5_IJNSS_ISE_SB_EENSS_ISG_SB_EEEEESI_SJ_SI_SJ_NS1C_6fusion15FusionCallbacksIS1G_NS1K_17LinearCombinationISI_fSI_fLNS_15FloatRoundStyleE2EEESH_S1J_JEEENS4_5SM1004TMEM4LOAD26SM100_TMEM_LOAD_16dp256b4xESZ_S19_NS4_17SM75_U32x4_LDSM_NENS4_14SM90_TMA_STOREES19_NS4_17SM90_U32x4_STSM_NENS4_39AutoVectorizingCopyWithAssumedAlignmentILi128EEEEEEvvEEEEvNT_6ParamsE --------------------------
	.section	.text._ZN7cutlass13device_kernelINS_4gemm6kernel13GemmUniversalIN4cute5tupleIJiiiiEEENS1_10collective13CollectiveMmaINS1_35MainloopSm100TmaUmmaWarpSpecializedILi2ELi2ELi4ENS5_IJNS4_1CILi1EEESB_SB_EEEEENS5_IJNSA_ILi64EEENSA_ILi128EEENSA_ILi32EEEEEENS_10bfloat16_tENS5_IJlSB_lEEESI_SJ_NS4_8TiledMMAINS4_8MMA_AtomIJNS4_20SM100_MMA_F16BF16_SSISI_SI_fLi64ELi128ELNS4_4UMMA5MajorE0ELSO_0ELNSN_7ScaleInE0ELSP_0EEEEEENS4_6LayoutISC_NS5_IJNSA_ILi0EEEST_ST_EEEEENS5_IJNS4_10UnderscoreESW_SW_EEEEENS4_13SM90_TMA_LOADENS4_14ComposedLayoutINS4_7SwizzleILi2ELi4ELi3EEENS4_18smem_ptr_flag_bitsILi16EEENSS_INS5_IJNSA_ILi8EEESG_EEENS5_IJSG_SB_EEEEEEEvNS4_8identityESZ_S19_vS1A_EENS_8epilogue10collective18CollectiveEpilogueINS1C_23Sm100TmaWarpSpecializedILi4ELi2ELi16ELb1ELb0EEEJSH_NS5_IJNSS_ISE_SB_EENSS_ISG_SB_EEEEESI_SJ_SI_SJ_NS1C_6fusion15FusionCallbacksIS1G_NS1K_17LinearCombinationISI_fSI_fLNS_15FloatRoundStyleE2EEESH_S1J_JEEENS4_5SM1004TMEM4LOAD26SM100_TMEM_LOAD_16dp256b4xESZ_S19_NS4_17SM75_U32x4_LDSM_NENS4_14SM90_TMA_STOREES19_NS4_17SM90_U32x4_STSM_NENS4_39AutoVectorizingCopyWithAssumedAlignmentILi128EEEEEEvvEEEEvNT_6ParamsE,"ax",@progbits
	.align	128
.text._ZN7cutlass13device_kernelINS_4gemm6kernel13GemmUniversalIN4cute5tupleIJiiiiEEENS1_10collective13CollectiveMmaINS1_35MainloopSm100TmaUmmaWarpSpecializedILi2ELi2ELi4ENS5_IJNS4_1CILi1EEESB_SB_EEEEENS5_IJNSA_ILi64EEENSA_ILi128EEENSA_ILi32EEEEEENS_10bfloat16_tENS5_IJlSB_lEEESI_SJ_NS4_8TiledMMAINS4_8MMA_AtomIJNS4_20SM100_MMA_F16BF16_SSISI_SI_fLi64ELi128ELNS4_4UMMA5MajorE0ELSO_0ELNSN_7ScaleInE0ELSP_0EEEEEENS4_6LayoutISC_NS5_IJNSA_ILi0EEEST_ST_EEEEENS5_IJNS4_10UnderscoreESW_SW_EEEEENS4_13SM90_TMA_LOADENS4_14ComposedLayoutINS4_7SwizzleILi2ELi4ELi3EEENS4_18smem_ptr_flag_bitsILi16EEENSS_INS5_IJNSA_ILi8EEESG_EEENS5_IJSG_SB_EEEEEEEvNS4_8identityESZ_S19_vS1A_EENS_8epilogue10collective18CollectiveEpilogueINS1C_23Sm100TmaWarpSpecializedILi4ELi2ELi16ELb1ELb0EEEJSH_NS5_IJNSS_ISE_SB_EENSS_ISG_SB_EEEEESI_SJ_SI_SJ_NS1C_6fusion15FusionCallbacksIS1G_NS1K_17LinearCombinationISI_fSI_fLNS_15FloatRoundStyleE2EEESH_S1J_JEEENS4_5SM1004TMEM4LOAD26SM100_TMEM_LOAD_16dp256b4xESZ_S19_NS4_17SM75_U32x4_LDSM_NENS4_14SM90_TMA_STOREES19_NS4_17SM90_U32x4_STSM_NENS4_39AutoVectorizingCopyWithAssumedAlignmentILi128EEEEEEvvEEEEvNT_6ParamsE:
        .type           _ZN7cutlass13device_kernelINS_4gemm6kernel13GemmUniversalIN4cute5tupleIJiiiiEEENS1_10collective13CollectiveMmaINS1_35MainloopSm100TmaUmmaWarpSpecializedILi2ELi2ELi4ENS5_IJNS4_1CILi1EEESB_SB_EEEEENS5_IJNSA_ILi64EEENSA_ILi128EEENSA_ILi32EEEEEENS_10bfloat16_tENS5_IJlSB_lEEESI_SJ_NS4_8TiledMMAINS4_8MMA_AtomIJNS4_20SM100_MMA_F16BF16_SSISI_SI_fLi64ELi128ELNS4_4UMMA5MajorE0ELSO_0ELNSN_7ScaleInE0ELSP_0EEEEEENS4_6LayoutISC_NS5_IJNSA_ILi0EEEST_ST_EEEEENS5_IJNS4_10UnderscoreESW_SW_EEEEENS4_13SM90_TMA_LOADENS4_14ComposedLayoutINS4_7SwizzleILi2ELi4ELi3EEENS4_18smem_ptr_flag_bitsILi16EEENSS_INS5_IJNSA_ILi8EEESG_EEENS5_IJSG_SB_EEEEEEEvNS4_8identityESZ_S19_vS1A_EENS_8epilogue10collective18CollectiveEpilogueINS1C_23Sm100TmaWarpSpecializedILi4ELi2ELi16ELb1ELb0EEEJSH_NS5_IJNSS_ISE_SB_EENSS_ISG_SB_EEEEESI_SJ_SI_SJ_NS1C_6fusion15FusionCallbacksIS1G_NS1K_17LinearCombinationISI_fSI_fLNS_15FloatRoundStyleE2EEESH_S1J_JEEENS4_5SM1004TMEM4LOAD26SM100_TMEM_LOAD_16dp256b4xESZ_S19_NS4_17SM75_U32x4_LDSM_NENS4_14SM90_TMA_STOREES19_NS4_17SM90_U32x4_STSM_NENS4_39AutoVectorizingCopyWithAssumedAlignmentILi128EEEEEEvvEEEEvNT_6ParamsE,@function
        .size           _ZN7cutlass13device_kernelINS_4gemm6kernel13GemmUniversalIN4cute5tupleIJiiiiEEENS1_10collective13CollectiveMmaINS1_35MainloopSm100TmaUmmaWarpSpecializedILi2ELi2ELi4ENS5_IJNS4_1CILi1EEESB_SB_EEEEENS5_IJNSA_ILi64EEENSA_ILi128EEENSA_ILi32EEEEEENS_10bfloat16_tENS5_IJlSB_lEEESI_SJ_NS4_8TiledMMAINS4_8MMA_AtomIJNS4_20SM100_MMA_F16BF16_SSISI_SI_fLi64ELi128ELNS4_4UMMA5MajorE0ELSO_0ELNSN_7ScaleInE0ELSP_0EEEEEENS4_6LayoutISC_NS5_IJNSA_ILi0EEEST_ST_EEEEENS5_IJNS4_10UnderscoreESW_SW_EEEEENS4_13SM90_TMA_LOADENS4_14ComposedLayoutINS4_7SwizzleILi2ELi4ELi3EEENS4_18smem_ptr_flag_bitsILi16EEENSS_INS5_IJNSA_ILi8EEESG_EEENS5_IJSG_SB_EEEEEEEvNS4_8identityESZ_S19_vS1A_EENS_8epilogue10collective18CollectiveEpilogueINS1C_23Sm100TmaWarpSpecializedILi4ELi2ELi16ELb1ELb0EEEJSH_NS5_IJNSS_ISE_SB_EENSS_ISG_SB_EEEEESI_SJ_SI_SJ_NS1C_6fusion15FusionCallbacksIS1G_NS1K_17LinearCombinationISI_fSI_fLNS_15FloatRoundStyleE2EEESH_S1J_JEEENS4_5SM1004TMEM4LOAD26SM100_TMEM_LOAD_16dp256b4xESZ_S19_NS4_17SM75_U32x4_LDSM_NENS4_14SM90_TMA_STOREES19_NS4_17SM90_U32x4_STSM_NENS4_39AutoVectorizingCopyWithAssumedAlignmentILi128EEEEEEvvEEEEvNT_6ParamsE,(.L_x_170 - _ZN7cutlass13device_kernelINS_4gemm6kernel13GemmUniversalIN4cute5tupleIJiiiiEEENS1_10collective13CollectiveMmaINS1_35MainloopSm100TmaUmmaWarpSpecializedILi2ELi2ELi4ENS5_IJNS4_1CILi1EEESB_SB_EEEEENS5_IJNSA_ILi64EEENSA_ILi128EEENSA_ILi32EEEEEENS_10bfloat16_tENS5_IJlSB_lEEESI_SJ_NS4_8TiledMMAINS4_8MMA_AtomIJNS4_20SM100_MMA_F16BF16_SSISI_SI_fLi64ELi128ELNS4_4UMMA5MajorE0ELSO_0ELNSN_7ScaleInE0ELSP_0EEEEEENS4_6LayoutISC_NS5_IJNSA_ILi0EEEST_ST_EEEEENS5_IJNS4_10UnderscoreESW_SW_EEEEENS4_13SM90_TMA_LOADENS4_14ComposedLayoutINS4_7SwizzleILi2ELi4ELi3EEENS4_18smem_ptr_flag_bitsILi16EEENSS_INS5_IJNSA_ILi8EEESG_EEENS5_IJSG_SB_EEEEEEEvNS4_8identityESZ_S19_vS1A_EENS_8epilogue10collective18CollectiveEpilogueINS1C_23Sm100TmaWarpSpecializedILi4ELi2ELi16ELb1ELb0EEEJSH_NS5_IJNSS_ISE_SB_EENSS_ISG_SB_EEEEESI_SJ_SI_SJ_NS1C_6fusion15FusionCallbacksIS1G_NS1K_17LinearCombinationISI_fSI_fLNS_15FloatRoundStyleE2EEESH_S1J_JEEENS4_5SM1004TMEM4LOAD26SM100_TMEM_LOAD_16dp256b4xESZ_S19_NS4_17SM75_U32x4_LDSM_NENS4_14SM90_TMA_STOREES19_NS4_17SM90_U32x4_STSM_NENS4_39AutoVectorizingCopyWithAssumedAlignmentILi128EEEEEEvvEEEEvNT_6ParamsE)
        .other          _ZN7cutlass13device_kernelINS_4gemm6kernel13GemmUniversalIN4cute5tupleIJiiiiEEENS1_10collective13CollectiveMmaINS1_35MainloopSm100TmaUmmaWarpSpecializedILi2ELi2ELi4ENS5_IJNS4_1CILi1EEESB_SB_EEEEENS5_IJNSA_ILi64EEENSA_ILi128EEENSA_ILi32EEEEEENS_10bfloat16_tENS5_IJlSB_lEEESI_SJ_NS4_8TiledMMAINS4_8MMA_AtomIJNS4_20SM100_MMA_F16BF16_SSISI_SI_fLi64ELi128ELNS4_4UMMA5MajorE0ELSO_0ELNSN_7ScaleInE0ELSP_0EEEEEENS4_6LayoutISC_NS5_IJNSA_ILi0EEEST_ST_EEEEENS5_IJNS4_10UnderscoreESW_SW_EEEEENS4_13SM90_TMA_LOADENS4_14ComposedLayoutINS4_7SwizzleILi2ELi4ELi3EEENS4_18smem_ptr_flag_bitsILi16EEENSS_INS5_IJNSA_ILi8EEESG_EEENS5_IJSG_SB_EEEEEEEvNS4_8identityESZ_S19_vS1A_EENS_8epilogue10collective18CollectiveEpilogueINS1C_23Sm100TmaWarpSpecializedILi4ELi2ELi16ELb1ELb0EEEJSH_NS5_IJNSS_ISE_SB_EENSS_ISG_SB_EEEEESI_SJ_SI_SJ_NS1C_6fusion15FusionCallbacksIS1G_NS1K_17LinearCombinationISI_fSI_fLNS_15FloatRoundStyleE2EEESH_S1J_JEEENS4_5SM1004TMEM4LOAD26SM100_TMEM_LOAD_16dp256b4xESZ_S19_NS4_17SM75_U32x4_LDSM_NENS4_14SM90_TMA_STOREES19_NS4_17SM90_U32x4_STSM_NENS4_39AutoVectorizingCopyWithAssumedAlignmentILi128EEEEEEvvEEEEvNT_6ParamsE,@"STO_CUDA_ENTRY STV_DEFAULT"
_ZN7cutlass13device_kernelINS_4gemm6kernel13GemmUniversalIN4cute5tupleIJiiiiEEENS1_10collective13CollectiveMmaINS1_35MainloopSm100TmaUmmaWarpSpecializedILi2ELi2ELi4ENS5_IJNS4_1CILi1EEESB_SB_EEEEENS5_IJNSA_ILi64EEENSA_ILi128EEENSA_ILi32EEEEEENS_10bfloat16_tENS5_IJlSB_lEEESI_SJ_NS4_8TiledMMAINS4_8MMA_AtomIJNS4_20SM100_MMA_F16BF16_SSISI_SI_fLi64ELi128ELNS4_4UMMA5MajorE0ELSO_0ELNSN_7ScaleInE0ELSP_0EEEEEENS4_6LayoutISC_NS5_IJNSA_ILi0EEEST_ST_EEEEENS5_IJNS4_10UnderscoreESW_SW_EEEEENS4_13SM90_TMA_LOADENS4_14ComposedLayoutINS4_7SwizzleILi2ELi4ELi3EEENS4_18smem_ptr_flag_bitsILi16EEENSS_INS5_IJNSA_ILi8EEESG_EEENS5_IJSG_SB_EEEEEEEvNS4_8identityESZ_S19_vS1A_EENS_8epilogue10collective18CollectiveEpilogueINS1C_23Sm100TmaWarpSpecializedILi4ELi2ELi16ELb1ELb0EEEJSH_NS5_IJNSS_ISE_SB_EENSS_ISG_SB_EEEEESI_SJ_SI_SJ_NS1C_6fusion15FusionCallbacksIS1G_NS1K_17LinearCombinationISI_fSI_fLNS_15FloatRoundStyleE2EEESH_S1J_JEEENS4_5SM1004TMEM4LOAD26SM100_TMEM_LOAD_16dp256b4xESZ_S19_NS4_17SM75_U32x4_LDSM_NENS4_14SM90_TMA_STOREES19_NS4_17SM90_U32x4_STSM_NENS4_39AutoVectorizingCopyWithAssumedAlignmentILi128EEEEEEvvEEEEvNT_6ParamsE:
[----:B------:R-:W1:Y:S01]  /*0000*/  LDC R1, c[0x0][0x37c] ;  /* 0x0000df00ff017b82 */ /* 0x000e620000000800 */
[----:B------:R-:W2:Y:S01]  /*0010*/  S2R R72, SR_TID.X ;  /* 0x0000000000487919 */ /* 0x000ea20000002100 */
[----:B------:R-:W3:Y:S01]  /*0020*/  LDCU.64 UR4, c[0x0][0x890] ;  /* 0x00011200ff0477ac */ /* 0x000ee20008000a00 */
[----:B------:R-:W-:Y:S02]  /*0030*/  PRMT R59, RZ, 0x7610, R59 ;  /* 0x00007610ff3b7816 */ /* 0x000fe4000000003b */
[----:B------:R-:W-:Y:S01]  /*0040*/  ELECT P5, URZ, PT ;  /* 0x0000000000ff782f */ /* 0x000fe200038a0000 */
[----:B------:R-:W4:Y:S01]  /*0050*/  LDCU.64 UR46, c[0x0][0x358] ;  /* 0x00006b00ff2e77ac */ /* 0x000f220008000a00 */
[----:B---3--:R-:W-:-:S04]  /*0060*/  UISETP.NE.U32.AND UP0, UPT, UR4, URZ, UPT ;  /* 0x000000ff0400728c */ /* 0x008fc8000bf05070 */
[----:B------:R-:W-:Y:S01]  /*0070*/  UISETP.NE.AND.EX UP0, UPT, UR5, URZ, UPT, UP0 ;  /* 0x000000ff0500728c */ /* 0x000fe2000bf05300 */
[----:B--2---:R-:W-:-:S05]  /*0080*/  SHF.R.U32.HI R65, RZ, 0x5, R72 ;  /* 0x00000005ff417819 */ /* 0x004fca0000011648 */
[----:B------:R-:W2:Y:S02]  /*0090*/  SHFL.IDX PT, R0, R65, RZ, 0x1f ;  /* 0x00001fff41007589 */ /* 0x000ea400000e0000 */
[----:B--2---:R-:W-:Y:S01]  /*00a0*/  R2UR UR8, R0 ;  /* 0x00000000000872ca */ /* 0x004fe200000e0000 */
[----:B-1--4-:R-:W-:-:S14]  /*00b0*/  BRA.U UP0, `(.L_x_0) ;  /* 0x00000001002c7547 */ /* 0x012fdc000b800000 */
[----:B------:R-:W1:Y:S02]  /*00c0*/  LDCU.64 UR6, c[0x0][0x888] ;  /* 0x00011100ff0677ac */ /* 0x000e640008000a00 */
[----:B-1----:R-:W-:-:S04]  /*00d0*/  UISETP.NE.U32.AND UP0, UPT, UR6, URZ, UPT ;  /* 0x000000ff0600728c */ /* 0x002fc8000bf05070 */
[----:B------:R-:W-:-:S09]  /*00e0*/  UISETP.NE.AND.EX UP0, UPT, UR7, URZ, UPT, UP0 ;  /* 0x000000ff0700728c */ /* 0x000fd2000bf05300 */
[----:B------:R-:W-:Y:S05]  /*00f0*/  BRA.U !UP0, `(.L_x_1) ;  /* 0x0000000108107547 */ /* 0x000fea000b800000 */
[----:B------:R-:W1:Y:S02]  /*0100*/  LDC.64 R2, c[0x0][0x888] ;  /* 0x00022200ff027b82 */ /* 0x000e640000000a00 */
[----:B-1----:R1:W5:Y:S01]  /*0110*/  LDG.E R35, desc[UR46][R2.64] ;  /* 0x0000002e02237981 */ /* 0x002362000c1e1900 */
[----:B------:R-:W-:Y:S01]  /*0120*/  HFMA2 R59, -RZ, RZ, 0, 5.9604644775390625e-08 ;  /* 0x00000001ff3b7431 */ /* 0x000fe200000001ff */
[----:B------:R-:W-:Y:S05]  /*0130*/  BRA `(.L_x_0) ;  /* 0x00000000000c7947 */ /* 0x000fea0003800000 */
.L_x_1:
[----:B------:R-:W1:Y:S01]  /*0140*/  LDCU UR6, c[0x0][0x880] ;  /* 0x00011000ff0677ac */ /* 0x000e620008000800 */
[----:B------:R-:W-:Y:S01]  /*0150*/  HFMA2 R59, -RZ, RZ, 0, 5.9604644775390625e-08 ;  /* 0x00000001ff3b7431 */ /* 0x000fe200000001ff */
[----:B-1----:R-:W-:-:S07]  /*0160*/  MOV R35, UR6 ;  /* 0x0000000600237c02 */ /* 0x002fce0008000f00 */
.L_x_0:
[----:B------:R-:W2:Y:S02]  /*0170*/  LDCU.64 UR6, c[0x0][0x8b0] ;  /* 0x00011600ff0677ac */ /* 0x000ea40008000a00 */
[----:B--2---:R-:W-:-:S04]  /*0180*/  UISETP.NE.U32.AND UP0, UPT, UR6, URZ, UPT ;  /* 0x000000ff0600728c */ /* 0x004fc8000bf05070 */
[----:B------:R-:W-:-:S09]  /*0190*/  UISETP.NE.AND.EX UP0, UPT, UR7, URZ, UPT, UP0 ;  /* 0x000000ff0700728c */ /* 0x000fd2000bf05300 */
[----:B------:R-:W-:Y:S05]  /*01a0*/  BRA.U UP0, `(.L_x_2) ;  /* 0x0000000100247547 */ /* 0x000fea000b800000 */
[----:B------:R-:W2:Y:S02]  /*01b0*/  LDCU.64 UR6, c[0x0][0x8a8] ;  /* 0x00011500ff0677ac */ /* 0x000ea40008000a00 */
[----:B--2---:R-:W-:-:S04]  /*01c0*/  UISETP.NE.U32.AND UP0, UPT, UR6, URZ, UPT ;  /* 0x000000ff0600728c */ /* 0x004fc8000bf05070 */
[----:B------:R-:W-:-:S09]  /*01d0*/  UISETP.NE.AND.EX UP0, UPT, UR7, URZ, UPT, UP0 ;  /* 0x000000ff0700728c */ /* 0x000fd2000bf05300 */
[----:B------:R-:W-:Y:S05]  /*01e0*/  BRA.U !UP0, `(.L_x_3) ;  /* 0x00000001080c7547 */ /* 0x000fea000b800000 */
[----:B-1----:R-:W1:Y:S02]  /*01f0*/  LDC.64 R2, c[0x0][0x8a8] ;  /* 0x00022a00ff027b82 */ /* 0x002e640000000a00 */
[----:B-1----:R2:W5:Y:S01]  /*0200*/  LDG.E R33, desc[UR46][R2.64] ;  /* 0x0000002e02217981 */ /* 0x002562000c1e1900 */
[----:B------:R-:W-:Y:S05]  /*0210*/  BRA `(.L_x_2) ;  /* 0x0000000000087947 */ /* 0x000fea0003800000 */
.L_x_3:
[----:B------:R-:W2:Y:S02]  /*0220*/  LDCU UR6, c[0x0][0x8a0] ;  /* 0x00011400ff0677ac */ /* 0x000ea40008000800 */
[----:B--2---:R-:W-:Y:S02]  /*0230*/  MOV R33, UR6 ;  /* 0x0000000600217c02 */ /* 0x004fe40008000f00 */
.L_x_2:
[----:B------:R-:W-:Y:S01]  /*0240*/  IMAD.U32 R0, RZ, RZ, UR8 ;  /* 0x00000008ff007e24 */ /* 0x000fe2000f8e00ff */
[----:B------:R-:W-:Y:S04]  /*0250*/  BSSY.RECONVERGENT B0, `(.L_x_4) ;  /* 0x000000c000007945 */ /* 0x000fe80003800200 */
[C---:B------:R-:W-:Y:S02]  /*0260*/  ISETP.NE.OR P1, PT, R0.reuse, 0x1, !P5 ;  /* 0x000000010000780c */ /* 0x040fe40006f25670 */
[----:B------:R-:W-:-:S11]  /*0270*/  ISETP.NE.OR P0, PT, R0, 0x3, !P5 ;  /* 0x000000030000780c */ /* 0x000fd60006f05670 */
[----:B------:R-:W-:Y:S05]  /*0280*/  @P1 BRA `(.L_x_5) ;  /* 0x0000000000201947 */ /* 0x000fea0003800000 */
[----:B------:R-:W3:Y:S02]  /*0290*/  LDCU.64 UR6, c[0x0][0x348] ;  /* 0x00006900ff0677ac */ /* 0x000ee40008000a00 */
[----:B---3--:R-:W-:Y:S02]  /*02a0*/  UIADD3 UR10, UP1, UPT, UR6, 0x80, URZ ;  /* 0x00000080060a7890 */ /* 0x008fe4000ff3e0ff */
[----:B------:R-:W-:Y:S02]  /*02b0*/  UIADD3 UR6, UP0, UPT, UR6, 0x180, URZ ;  /* 0x0000018006067890 */ /* 0x000fe4000ff1e0ff */
[----:B------:R-:W-:Y:S02]  /*02c0*/  UIADD3.X UR11, UPT, UPT, URZ, UR7, URZ, UP1, !UPT ;  /* 0x00000007ff0b7290 */ /* 0x000fe40008ffe4ff */
[----:B------:R-:W-:-:S07]  /*02d0*/  UIADD3.X UR7, UPT, UPT, URZ, UR7, URZ, UP0, !UPT ;  /* 0x00000007ff077290 */ /* 0x000fce00087fe4ff */
[----:B------:R3:W-:Y:S02]  /*02e0*/  UTMACCTL.PF [UR10] ;  /* 0x000000000a0079b9 */ /* 0x0007e40008040000 */
[----:B------:R3:W-:Y:S02]  /*02f0*/  UTMACCTL.PF [UR6] ;  /* 0x00000000060079b9 */ /* 0x0007e40008040000 */
[----:B---3--:R-:W-:Y:S01]  /*0300*/  NOP ;  /* 0x0000000000007918 */ /* 0x008fe20000000000 */
.L_x_5:
[----:B------:R-:W-:Y:S05]  /*0310*/  BSYNC.RECONVERGENT B0 ;  /* 0x0000000000007941 */ /* 0x000fea0003800200 */
.L_x_4:
[----:B------:R-:W-:Y:S04]  /*0320*/  BSSY.RECONVERGENT B0, `(.L_x_6) ;  /* 0x000000a000007945 */ /* 0x000fe80003800200 */
        /* <DEDUP_REMOVED lines=9> */
.L_x_7:
[----:B------:R-:W-:Y:S05]  /*03c0*/  BSYNC.RECONVERGENT B0 ;  /* 0x0000000000007941 */ /* 0x000fea0003800200 */
.L_x_6:
[----:B------:R-:W3:Y:S01]  /*03d0*/  LDCU.64 UR6, c[0x0][0x888] ;  /* 0x00011100ff0677ac */ /* 0x000ee20008000a00 */
[----:B------:R-:W-:Y:S02]  /*03e0*/  UISETP.EQ.U32.AND UP1, UPT, UR4, URZ, UPT ;  /* 0x000000ff0400728c */ /* 0x000fe4000bf22070 */
[----:B------:R-:W-:Y:S02]  /*03f0*/  UPLOP3.LUT UP2, UPT, UPT, UPT, UPT, 0x80, 0x8 ;  /* 0x000000000008789c */ /* 0x000fe40003f4f070 */
[----:B---3--:R-:W-:-:S04]  /*0400*/  UISETP.NE.U32.AND UP0, UPT, UR6, URZ, UPT ;  /* 0x000000ff0600728c */ /* 0x008fc8000bf05070 */
[----:B------:R-:W-:-:S04]  /*0410*/  UISETP.NE.AND.EX UP0, UPT, UR7, URZ, UPT, UP0 ;  /* 0x000000ff0700728c */ /* 0x000fc8000bf05300 */
[----:B------:R-:W-:-:S04]  /*0420*/  UISETP.EQ.OR.EX UP3, UPT, UR5, URZ, !UP0, UP1 ;  /* 0x000000ff0500728c */ /* 0x000fc8000c762710 */
[----:B------:R-:W-:-:S05]  /*0430*/  UP2UR UR50, UPR, URZ, 0x8 ;  /* 0x00000008ff327883 */ /* 0x000fca0008000000 */
[----:B------:R-:W-:Y:S07]  /*0440*/  BRA.U !UP3, `(.L_x_8) ;  /* 0x000000010b207547 */ /* 0x000fee000b800000 */
[----:B------:R-:W-:Y:S01]  /*0450*/  UISETP.NE.U32.AND UP2, UPT, UR4, URZ, UPT ;  /* 0x000000ff0400728c */ /* 0x000fe2000bf45070 */
[----:B-----5:R-:W-:Y:S01]  /*0460*/  FSETP.NEU.AND P0, PT, R35, RZ, PT ;  /* 0x000000ff2300720b */ /* 0x020fe20003f0d000 */
[----:B------:R-:W-:Y:S02]  /*0470*/  USEL UR4, URZ, 0xffffffff, UP0 ;  /* 0xffffffffff047887 */ /* 0x000fe40008000000 */
[----:B------:R-:W-:-:S10]  /*0480*/  UISETP.NE.AND.EX UP2, UPT, UR5, URZ, UPT, UP2 ;  /* 0x000000ff0500728c */ /* 0x000fd4000bf45320 */
[----:B------:R-:W-:Y:S01]  /*0490*/  VOTEU.ANY UP1, P0 ;  /* 0x0000000000ff7886 */ /* 0x000fe20000020100 */
[----:B------:R-:W-:-:S04]  /*04a0*/  @!UP2 USEL UR4, URZ, 0xffffffff, UP1 ;  /* 0xffffffffff04a887 */ /* 0x000fc80008800000 */
[----:B------:R-:W-:-:S04]  /*04b0*/  ULOP3.LUT UR4, UR4, 0x1, URZ, 0xc0, !UPT ;  /* 0x0000000104047892 */ /* 0x000fc8000f8ec0ff */
[----:B------:R-:W-:-:S11]  /*04c0*/  UISETP.NE.U32.AND UP2, UPT, UR4, 0x1, UPT ;  /* 0x000000010400788c */ /* 0x000fd6000bf45070 */
.L_x_8:
[----:B-12---:R-:W1:Y:S01]  /*04d0*/  SHFL.IDX PT, R2, R65, RZ, 0x1f ;  /* 0x00001fff41027589 */ /* 0x006e6200000e0000 */
[----:B------:R-:W-:-:S04]  /*04e0*/  UISETP.NE.AND UP1, UPT, UR8, 0x2, UPT ;  /* 0x000000020800788c */ /* 0x000fc8000bf25270 */
[----:B------:R-:W-:Y:S01]  /*04f0*/  USEL UR6, URZ, 0x1, UP1 ;  /* 0x00000001ff067887 */ /* 0x000fe20008800000 */
[----:B-1----:R-:W-:-:S13]  /*0500*/  ISETP.NE.AND P0, PT, R2, RZ, PT ;  /* 0x000000ff0200720c */ /* 0x002fda0003f05270 */
[----:B------:R-:W-:Y:S05]  /*0510*/  @P0 BRA `(.L_x_9) ;  /* 0x0000000000380947 */ /* 0x000fea0003800000 */
[----:B------:R-:W1:Y:S01]  /*0520*/  S2UR UR5, SR_CgaCtaId ;  /* 0x00000000000579c3 */ /* 0x000e620000008800 */
[----:B------:R-:W-:Y:S01]  /*0530*/  UMOV UR7, 0x400 ;  /* 0x0000040000077882 */ /* 0x000fe20000000000 */
[----:B------:R-:W-:Y:S01]  /*0540*/  UMOV UR4, 0x1 ;  /* 0x0000000100047882 */ /* 0x000fe20000000000 */
[----:B------:R-:W-:Y:S01]  /*0550*/  ELECT P0, URZ, PT ;  /* 0x0000000000ff782f */ /* 0x000fe20003800000 */
[----:B------:R-:W-:-:S04]  /*0560*/  UIADD3 UR10, UPT, UPT, -UR4, 0x100000, URZ ;  /* 0x00100000040a7890 */ /* 0x000fc8000fffe1ff */
[----:B------:R-:W-:Y:S02]  /*0570*/  USHF.L.U32 UR11, UR10, 0xb, URZ ;  /* 0x0000000b0a0b7899 */ /* 0x000fe400080006ff */
[----:B------:R-:W-:Y:S02]  /*0580*/  USHF.L.U32 UR10, UR10, 0x1, URZ ;  /* 0x000000010a0a7899 */ /* 0x000fe400080006ff */
[----:B-1----:R-:W-:Y:S01]  /*0590*/  ULEA UR5, UR5, UR7, 0x18 ;  /* 0x0000000705057291 */ /* 0x002fe2000f8ec0ff */
[----:B------:R-:W1:Y:S11]  /*05a0*/  FENCE.VIEW.ASYNC.S ;  /* 0x00000000000073c6 */ /* 0x000e760000000000 */
[----:B-1----:R1:W2:Y:S01]  /*05b0*/  SYNCS.EXCH.64 URZ, [UR5], UR10 ;  /* 0x0000000a05ff75b2 */ /* 0x0022a20008000100 */
[----:B------:R1:W3:Y:S01]  /*05c0*/  SYNCS.EXCH.64 URZ, [UR5+0x10], UR10 ;  /* 0x0000100a05ff75b2 */ /* 0x0002e20008000100 */
[----:B------:R1:W4:Y:S01]  /*05d0*/  SYNCS.EXCH.64 URZ, [UR5+0x8], UR10 ;  /* 0x0000080a05ff75b2 */ /* 0x0003220008000100 */
[----:B------:R1:W1:Y:S01]  /*05e0*/  SYNCS.EXCH.64 URZ, [UR5+0x18], UR10 ;  /* 0x0000180a05ff75b2 */ /* 0x0002620008000100 */
[----:B------:R-:W-:Y:S01]  /*05f0*/  NOP ;  /* 0x0000000000007918 */ /* 0x000fe20000000000 */
.L_x_9:
[----:B------:R-:W2:Y:S01]  /*0600*/  SHFL.IDX PT, R2, R65, RZ, 0x1f ;  /* 0x00001fff41027589 */ /* 0x000ea200000e0000 */
[----:B------:R-:W-:Y:S01]  /*0610*/  NOP ;  /* 0x0000000000007918 */ /* 0x000fe20000000000 */
[----:B--2---:R-:W-:-:S13]  /*0620*/  ISETP.NE.AND P0, PT, R2, 0x1, PT ;  /* 0x000000010200780c */ /* 0x004fda0003f05270 */
[----:B------:R-:W-:Y:S05]  /*0630*/  @P0 BRA `(.L_x_10) ;  /* 0x0000000000580947 */ /* 0x000fea0003800000 */
[----:B------:R-:W2:Y:S01]  /*0640*/  S2UR UR7, SR_CgaCtaId ;  /* 0x00000000000779c3 */ /* 0x000ea20000008800 */
[----:B------:R-:W-:Y:S01]  /*0650*/  UMOV UR9, 0x400 ;  /* 0x0000040000097882 */ /* 0x000fe20000000000 */
[----:B-1----:R-:W-:Y:S01]  /*0660*/  UMOV UR5, 0x20 ;  /* 0x0000002000057882 */ /* 0x002fe20000000000 */
[----:B------:R-:W-:Y:S01]  /*0670*/  UMOV UR4, 0x80 ;  /* 0x0000008000047882 */ /* 0x000fe20000000000 */
[----:B------:R-:W-:-:S04]  /*0680*/  UIADD3 UR10, UPT, UPT, -UR5, 0x100000, URZ ;  /* 0x00100000050a7890 */ /* 0x000fc8000fffe1ff */
[----:B------:R-:W-:Y:S02]  /*0690*/  USHF.L.U32 UR11, UR10, 0xb, URZ ;  /* 0x0000000b0a0b7899 */ /* 0x000fe400080006ff */
[----:B------:R-:W-:Y:S02]  /*06a0*/  USHF.L.U32 UR10, UR10, 0x1, URZ ;  /* 0x000000010a0a7899 */ /* 0x000fe400080006ff */
[----:B------:R-:W-:-:S04]  /*06b0*/  UIADD3 UR4, UPT, UPT, -UR4, 0x100000, URZ ;  /* 0x0010000004047890 */ /* 0x000fc8000fffe1ff */
[----:B------:R-:W-:Y:S02]  /*06c0*/  USHF.L.U32 UR5, UR4, 0xb, URZ ;  /* 0x0000000b04057899 */ /* 0x000fe400080006ff */
[----:B------:R-:W-:Y:S01]  /*06d0*/  USHF.L.U32 UR4, UR4, 0x1, URZ ;  /* 0x0000000104047899 */ /* 0x000fe200080006ff */
[----:B------:R-:W-:Y:S01]  /*06e0*/  ELECT P0, URZ, PT ;  /* 0x0000000000ff782f */ /* 0x000fe20003800000 */
[----:B--2---:R-:W-:Y:S01]  /*06f0*/  ULEA UR7, UR7, UR9, 0x18 ;  /* 0x0000000907077291 */ /* 0x004fe2000f8ec0ff */
[----:B------:R-:W1:Y:S11]  /*0700*/  FENCE.VIEW.ASYNC.S ;  /* 0x00000000000073c6 */ /* 0x000e760000000000 */
[----:B-1----:R2:W1:Y:S01]  /*0710*/  SYNCS.EXCH.64 URZ, [UR7+0x20], UR10 ;  /* 0x0000200a07ff75b2 */ /* 0x0024620008000100 */
[----:B------:R2:W1:Y:S01]  /*0720*/  SYNCS.EXCH.64 URZ, [UR7+0x40], UR4 ;  /* 0x0000400407ff75b2 */ /* 0x0004620008000100 */
[----:B------:R2:W1:Y:S01]  /*0730*/  SYNCS.EXCH.64 URZ, [UR7+0x28], UR10 ;  /* 0x0000280a07ff75b2 */ /* 0x0004620008000100 */
[----:B------:R2:W1:Y:S01]  /*0740*/  SYNCS.EXCH.64 URZ, [UR7+0x48], UR4 ;  /* 0x0000480407ff75b2 */ /* 0x0004620008000100 */
[----:B------:R2:W1:Y:S01]  /*0750*/  SYNCS.EXCH.64 URZ, [UR7+0x30], UR10 ;  /* 0x0000300a07ff75b2 */ /* 0x0004620008000100 */
[----:B------:R2:W1:Y:S01]  /*0760*/  SYNCS.EXCH.64 URZ, [UR7+0x50], UR4 ;  /* 0x0000500407ff75b2 */ /* 0x0004620008000100 */
[----:B------:R2:W1:Y:S01]  /*0770*/  SYNCS.EXCH.64 URZ, [UR7+0x38], UR10 ;  /* 0x0000380a07ff75b2 */ /* 0x0004620008000100 */
[----:B------:R2:W1:Y:S02]  /*0780*/  SYNCS.EXCH.64 URZ, [UR7+0x58], UR4 ;  /* 0x0000580407ff75b2 */ /* 0x0004640008000100 */
[----:B--2---:R-:W-:Y:S01]  /*0790*/  NOP ;  /* 0x0000000000007918 */ /* 0x004fe20000000000 */
.L_x_10:
[----:B------:R-:W2:Y:S01]  /*07a0*/  SHFL.IDX PT, R2, R65, RZ, 0x1f ;  /* 0x00001fff41027589 */ /* 0x000ea200000e0000 */
[----:B------:R-:W-:Y:S01]  /*07b0*/  NOP ;  /* 0x0000000000007918 */ /* 0x000fe20000000000 */
[----:B--2---:R-:W-:-:S13]  /*07c0*/  ISETP.NE.AND P0, PT, R2, 0x3, PT ;  /* 0x000000030200780c */ /* 0x004fda0003f05270 */
[----:B------:R-:W-:Y:S05]  /*07d0*/  @P0 BRA `(.L_x_11) ;  /* 0x0000000000300947 */ /* 0x000fea0003800000 */
[----:B-1----:R-:W1:Y:S01]  /*07e0*/  S2UR UR5, SR_CgaCtaId ;  /* 0x00000000000579c3 */ /* 0x002e620000008800 */
        /* <DEDUP_REMOVED lines=8> */
[----:B-1----:R2:W1:Y:S01]  /*0870*/  SYNCS.EXCH.64 URZ, [UR5+0x60], UR10 ;  /* 0x0000600a05ff75b2 */ /* 0x0024620008000100 */
[----:B------:R2:W1:Y:S02]  /*0880*/  SYNCS.EXCH.64 URZ, [UR5+0x68], UR10 ;  /* 0x0000680a05ff75b2 */ /* 0x0004640008000100 */
[----:B--2---:R-:W-:Y:S01]  /*0890*/  NOP ;  /* 0x0000000000007918 */ /* 0x004fe20000000000 */
.L_x_11:
[----:B------:R-:W2:Y:S01]  /*08a0*/  SHFL.IDX PT, R2, R65, RZ, 0x1f ;  /* 0x00001fff41027589 */ /* 0x000ea200000e0000 */
[----:B------:R-:W-:Y:S01]  /*08b0*/  NOP ;  /* 0x0000000000007918 */ /* 0x000fe20000000000 */
[----:B--2---:R-:W-:-:S13]  /*08c0*/  ISETP.NE.AND P0, PT, R2, 0x4, PT ;  /* 0x000000040200780c */ /* 0x004fda0003f05270 */
[----:B------:R-:W-:Y:S05]  /*08d0*/  @P0 BRA `(.L_x_12) ;  /* 0x00000000004c0947 */ /* 0x000fea0003800000 */
[----:B-1----:R-:W1:Y:S01]  /*08e0*/  S2UR UR5, SR_CgaCtaId ;  /* 0x00000000000579c3 */ /* 0x002e620000008800 */
[----:B------:R-:W-:Y:S01]  /*08f0*/  UMOV UR9, 0x100 ;  /* 0x0000010000097882 */ /* 0x000fe20000000000 */
[----:B------:R-:W-:Y:S01]  /*0900*/  UMOV UR7, 0x400 ;  /* 0x0000040000077882 */ /* 0x000fe20000000000 */
[----:B------:R-:W-:Y:S01]  /*0910*/  USEL UR9, UR9, 0xe0, UP2 ;  /* 0x000000e009097887 */ /* 0x000fe20009000000 */
[----:B------:R-:W-:Y:S01]  /*0920*/  UMOV UR4, 0x1 ;  /* 0x0000000100047882 */ /* 0x000fe20000000000 */
[----:B------:R-:W-:Y:S01]  /*0930*/  ELECT P0, URZ, PT ;  /* 0x0000000000ff782f */ /* 0x000fe20003800000 */
[----:B------:R-:W-:-:S04]  /*0940*/  UIADD3 UR10, UPT, UPT, -UR4, 0x100000, URZ ;  /* 0x00100000040a7890 */ /* 0x000fc8000fffe1ff */
[----:B------:R-:W-:Y:S02]  /*0950*/  USHF.L.U32 UR11, UR10, 0xb, URZ ;  /* 0x0000000b0a0b7899 */ /* 0x000fe400080006ff */
[----:B------:R-:W-:Y:S02]  /*0960*/  USHF.L.U32 UR10, UR10, 0x1, URZ ;  /* 0x000000010a0a7899 */ /* 0x000fe400080006ff */
[----:B------:R-:W-:-:S04]  /*0970*/  UIADD3 UR12, UPT, UPT, -UR9, 0x100000, URZ ;  /* 0x00100000090c7890 */ /* 0x000fc8000fffe1ff */
[----:B------:R-:W-:Y:S02]  /*0980*/  USHF.L.U32 UR13, UR12, 0xb, URZ ;  /* 0x0000000b0c0d7899 */ /* 0x000fe400080006ff */
[----:B------:R-:W-:Y:S02]  /*0990*/  USHF.L.U32 UR12, UR12, 0x1, URZ ;  /* 0x000000010c0c7899 */ /* 0x000fe400080006ff */
[----:B-1----:R-:W-:Y:S01]  /*09a0*/  ULEA UR5, UR5, UR7, 0x18 ;  /* 0x0000000705057291 */ /* 0x002fe2000f8ec0ff */
[----:B------:R-:W1:Y:S11]  /*09b0*/  FENCE.VIEW.ASYNC.S ;  /* 0x00000000000073c6 */ /* 0x000e760000000000 */
[----:B-1----:R2:W1:Y:S01]  /*09c0*/  SYNCS.EXCH.64 URZ, [UR5+0x70], UR10 ;  /* 0x0000700a05ff75b2 */ /* 0x0024620008000100 */
[----:B------:R2:W1:Y:S01]  /*09d0*/  SYNCS.EXCH.64 URZ, [UR5+0x80], UR12 ;  /* 0x0000800c05ff75b2 */ /* 0x0004620008000100 */
[----:B------:R2:W1:Y:S01]  /*09e0*/  SYNCS.EXCH.64 URZ, [UR5+0x78], UR10 ;  /* 0x0000780a05ff75b2 */ /* 0x0004620008000100 */
[----:B------:R2:W1:Y:S02]  /*09f0*/  SYNCS.EXCH.64 URZ, [UR5+0x88], UR12 ;  /* 0x0000880c05ff75b2 */ /* 0x0004640008000100 */
[----:B--2---:R-:W-:Y:S01]  /*0a00*/  NOP ;  /* 0x0000000000007918 */ /* 0x004fe20000000000 */
.L_x_12:
        /* <DEDUP_REMOVED lines=26> */
.L_x_13:
        /* <DEDUP_REMOVED lines=18> */
.L_x_14:
[----:B-1----:R-:W1:Y:S01]  /*0cd0*/  S2UR UR5, SR_CTAID.X ;  /* 0x00000000000579c3 */ /* 0x002e620000002500 */
[----:B------:R-:W-:-:S05]  /*0ce0*/  CS2R.32 R60, SR_CgaSize ;  /* 0x00000000003c7805 */ /* 0x000fca0000008a00 */
[----:B------:R-:W-:-:S05]  /*0cf0*/  IMAD R60, R60, -0xa0, RZ ;  /* 0xffffff603c3c7824 */ /* 0x000fca00078e02ff */
[----:B------:R-:W-:-:S14]  /*0d00*/  R2UR UR9, R60 ;  /* 0x000000003c0972ca */ /* 0x000fdc00000e0000 */
[----:B------:R-:W2:Y:S01]  /*0d10*/  LDCU UR9, c[0x0][UR9+0x2b0] ;  /* 0x00005600090977ac */ /* 0x000ea20008000800 */
[----:B------:R-:W-:Y:S01]  /*0d20*/  NOP ;  /* 0x0000000000007918 */ /* 0x000fe20000000000 */
[----:B------:R-:W-:-:S05]  /*0d30*/  CS2R.32 R60, SR_CgaSize ;  /* 0x00000000003c7805 */ /* 0x000fca0000008a00 */
[----:B------:R-:W-:-:S05]  /*0d40*/  IMAD R60, R60, -0xa0, RZ ;  /* 0xffffff603c3c7824 */ /* 0x000fca00078e02ff */
[----:B------:R-:W-:-:S14]  /*0d50*/  R2UR UR7, R60 ;  /* 0x000000003c0772ca */ /* 0x000fdc00000e0000 */
[----:B------:R-:W3:Y:S01]  /*0d60*/  LDCU UR7, c[0x0][UR7+0x2b4] ;  /* 0x00005680070777ac */ /* 0x000ee20008000800 */
[----:B------:R-:W4:Y:S08]  /*0d70*/  S2UR UR4, SR_CTAID.Y ;  /* 0x00000000000479c3 */ /* 0x000f300000002600 */
[----:B------:R-:W3:Y:S01]  /*0d80*/  LDC R9, c[0x0][0xb24] ;  /* 0x0002c900ff097b82 */ /* 0x000ee20000000800 */
[----:B-1----:R-:W-:-:S02]  /*0d90*/  I2FP.F32.U32 R4, UR5 ;  /* 0x0000000500047c45 */ /* 0x002fc40008201000 */
[----:B------:R-:W-:-:S05]  /*0da0*/  CS2R.32 R5, SR_CgaSize ;  /* 0x0000000000057805 */ /* 0x000fca0000008a00 */
[----:B------:R-:W-:-:S06]  /*0db0*/  IMAD R5, R5, -0xa0, RZ ;  /* 0xffffff6005057824 */ /* 0x000fcc00078e02ff */
[----:B------:R-:W1:Y:S01]  /*0dc0*/  LDC R5, c[0x0][R5+0x2a0] ;  /* 0x0000a80005057b82 */ /* 0x000e620000000800 */
[----:B------:R-:W-:Y:S01]  /*0dd0*/  MOV R21, UR5 ;  /* 0x0000000500157c02 */ /* 0x000fe20008000f00 */
[----:B--2---:R-:W-:Y:S01]  /*0de0*/  FMUL R4, R4, UR9 ;  /* 0x0000000904047c20 */ /* 0x004fe20008400000 */
[----:B----4-:R-:W-:Y:S02]  /*0df0*/  I2FP.F32.U32 R2, UR4 ;  /* 0x0000000400027c45 */ /* 0x010fe40008201000 */
[----:B------:R-:W-:-:S05]  /*0e00*/  CS2R.32 R3, SR_CgaSize ;  /* 0x0000000000037805 */ /* 0x000fca0000008a00 */
[----:B------:R-:W-:-:S06]  /*0e10*/  IMAD R3, R3, -0xa0, RZ ;  /* 0xffffff6003037824 */ /* 0x000fcc00078e02ff */
[----:B------:R-:W2:Y:S01]  /*0e20*/  LDC R3, c[0x0][R3+0x2a4] ;  /* 0x0000a90003037b82 */ /* 0x000ea20000000800 */
[----:B------:R-:W4:Y:S01]  /*0e30*/  F2I.U32.TRUNC.NTZ R60, R4 ;  /* 0x00000004003c7305 */ /* 0x000f22000020f000 */
[----:B------:R-:W-:Y:S01]  /*0e40*/  MOV R20, UR4 ;  /* 0x0000000400147c02 */ /* 0x000fe20008000f00 */
[----:B---3--:R-:W-:-:S05]  /*0e50*/  FMUL R2, R2, UR7 ;  /* 0x0000000702027c20 */ /* 0x008fca0008400000 */
[----:B------:R-:W-:Y:S01]  /*0e60*/  BAR.SYNC.DEFER_BLOCKING 0x0 ;  /* 0x0000000000007b1d */ /* 0x000fe20000010000 */
[----:B------:R-:W-:-:S05]  /*0e70*/  ISETP.GE.AND P0, PT, R9, 0x1, PT ;  /* 0x000000010900780c */ /* 0x000fca0003f06270 */
[----:B------:R-:W3:Y:S02]  /*0e80*/  F2I.U32.TRUNC.NTZ R58, R2 ;  /* 0x00000002003a7305 */ /* 0x000ee4000020f000 */
[----:B------:R-:W2:Y:S01]  /*0e90*/  S2UR UR36, SR_CTAID.Z ;  /* 0x00000000002479c3 */ /* 0x000ea20000002700 */
[----:B----4-:R-:W-:-:S05]  /*0ea0*/  IADD3 R60, PT, PT, -R60, RZ, RZ ;  /* 0x000000ff3c3c7210 */ /* 0x010fca0007ffe1ff */
[----:B-1----:R-:W-:Y:S01]  /*0eb0*/  IMAD R60, R5, R60, UR5 ;  /* 0x00000005053c7e24 */ /* 0x002fe2000f8e023c */
[----:B---3--:R-:W-:-:S05]  /*0ec0*/  IADD3 R58, PT, PT, -R58, RZ, RZ ;  /* 0x000000ff3a3a7210 */ /* 0x008fca0007ffe1ff */
[----:B--2---:R-:W-:Y:S01]  /*0ed0*/  IMAD R58, R3, R58, UR4 ;  /* 0x00000004033a7e24 */ /* 0x004fe2000f8e023a */
[----:B------:R-:W-:Y:S06]  /*0ee0*/  @!P0 BRA `(.L_x_15) ;  /* 0x0000000000b88947 */ /* 0x000fec0003800000 */
[----:B------:R-:W1:Y:S01]  /*0ef0*/  LDC.64 R4, c[0x0][0xb18] ;  /* 0x0002c600ff047b82 */ /* 0x000e620000000a00 */
[----:B------:R-:W-:-:S07]  /*0f00*/  ISETP.NE.AND P0, PT, R9, 0x1, PT ;  /* 0x000000010900780c */ /* 0x000fce0003f05270 */
[----:B------:R-:W2:Y:S08]  /*0f10*/  LDC R10, c[0x0][0xb0c] ;  /* 0x0002c300ff0a7b82 */ /* 0x000eb00000000800 */
[----:B------:R-:W3:Y:S08]  /*0f20*/  LDC R11, c[0x0][0x370] ;  /* 0x0000dc00ff0b7b82 */ /* 0x000ef00000000800 */
[----:B------:R-:W4:Y:S01]  /*0f30*/  LDC R12, c[0x0][0x374] ;  /* 0x0000dd00ff0c7b82 */ /* 0x000f220000000800 */
[----:B-1----:R-:W-:-:S07]  /*0f40*/  ISETP.NE.AND P1, PT, R4, 0x1, PT ;  /* 0x000000010400780c */ /* 0x002fce0003f25270 */
[----:B------:R-:W3:Y:S01]  /*0f50*/  LDC.64 R6, c[0x0][0xb10] ;  /* 0x0002c400ff067b82 */ /* 0x000ee20000000a00 */
[----:B--2---:R-:W-:-:S07]  /*0f60*/  ISETP.NE.AND P2, PT, R10, 0x1, PT ;  /* 0x000000010a00780c */ /* 0x004fce0003f45270 */
[----:B------:R-:W1:Y:S08]  /*0f70*/  LDC R8, c[0x0][0xb20] ;  /* 0x0002c800ff087b82 */ /* 0x000e700000000800 */
[----:B------:R-:W2:Y:S01]  /*0f80*/  LDC.64 R2, c[0x0][0xb28] ;  /* 0x0002ca00ff027b82 */ /* 0x000ea20000000a00 */
[----:B----4-:R-:W-:-:S04]  /*0f90*/  IMAD.HI.U32 R13, R12, R5, RZ ;  /* 0x000000050c0d7227 */ /* 0x010fc800078e00ff */
[----:B------:R-:W-:-:S04]  /*0fa0*/  IMAD.HI.U32 R5, R20, R5, RZ ;  /* 0x0000000514057227 */ /* 0x000fc800078e00ff */
[----:B---3--:R-:W-:-:S04]  /*0fb0*/  IMAD.HI.U32 R14, R11, R6, RZ ;  /* 0x000000060b0e7227 */ /* 0x008fc800078e00ff */
[C---:B------:R-:W-:Y:S01]  /*0fc0*/  IMAD.HI.U32 R16, R21.reuse, R6, RZ ;  /* 0x0000000615107227 */ /* 0x040fe200078e00ff */
[-C--:B------:R-:W-:Y:S02]  /*0fd0*/  @P2 SHF.R.U32.HI R11, RZ, R7.reuse, R14 ;  /* 0x00000007ff0b2219 */ /* 0x080fe4000001160e */
[-C--:B-1----:R-:W-:Y:S02]  /*0fe0*/  @P1 SHF.R.U32.HI R12, RZ, R8.reuse, R13 ;  /* 0x00000008ff0c1219 */ /* 0x082fe4000001160d */
[----:B------:R-:W-:Y:S02]  /*0ff0*/  SHF.R.U32.HI R5, RZ, R8, R5 ;  /* 0x00000008ff057219 */ /* 0x000fe40000011605 */
[----:B------:R-:W-:Y:S02]  /*1000*/  SHF.R.U32.HI R16, RZ, R7, R16 ;  /* 0x00000007ff107219 */ /* 0x000fe40000011610 */
[----:B------:R-:W-:Y:S01]  /*1010*/  SEL R5, R20, R5, !P1 ;  /* 0x0000000514057207 */ /* 0x000fe20004800000 */
[----:B--2---:R-:W-:Y:S01]  /*1020*/  IMAD.HI.U32 R14, R12, R2, RZ ;  /* 0x000000020c0e7227 */ /* 0x004fe200078e00ff */
[----:B------:R-:W-:-:S02]  /*1030*/  SEL R7, R21, R16, !P2 ;  /* 0x0000001015077207 */ /* 0x000fc40005000000 */
[----:B------:R-:W-:Y:S01]  /*1040*/  IADD3 R13, PT, PT, -R5, RZ, RZ ;  /* 0x000000ff050d7210 */ /* 0x000fe20007ffe1ff */
[----:B------:R-:W-:Y:S01]  /*1050*/  IMAD.HI.U32 R6, R11, R2, RZ ;  /* 0x000000020b067227 */ /* 0x000fe200078e00ff */
[----:B------:R-:W-:-:S03]  /*1060*/  @P0 SHF.R.U32.HI R12, RZ, R3, R14 ;  /* 0x00000003ff0c0219 */ /* 0x000fc6000001160e */
[----:B------:R-:W-:Y:S01]  /*1070*/  IMAD R13, R4, R13, R20 ;  /* 0x0000000d040d7224 */ /* 0x000fe200078e0214 */
[----:B------:R-:W-:Y:S01]  /*1080*/  @P0 SHF.R.U32.HI R11, RZ, R3, R6 ;  /* 0x00000003ff0b0219 */ /* 0x000fe20000011606 */
[----:B------:R-:W-:-:S04]  /*1090*/  IMAD R12, R12, R9, RZ ;  /* 0x000000090c0c7224 */ /* 0x000fc800078e02ff */
[----:B------:R-:W-:Y:S01]  /*10a0*/  IMAD R6, R11, R9, RZ ;  /* 0x000000090b067224 */ /* 0x000fe200078e02ff */
[----:B------:R-:W-:-:S04]  /*10b0*/  ISETP.GE.AND P1, PT, R5, R12, PT ;  /* 0x0000000c0500720c */ /* 0x000fc80003f26270 */
[----:B------:R-:W-:Y:S01]  /*10c0*/  ISETP.GE.OR P1, PT, R7, R6, P1 ;  /* 0x000000060700720c */ /* 0x000fe20000f26670 */
[----:B------:R-:W-:-:S05]  /*10d0*/  IMAD.HI.U32 R6, R5, R2, RZ ;  /* 0x0000000205067227 */ /* 0x000fca00078e00ff */
[----:B------:R-:W-:-:S04]  /*10e0*/  SHF.R.U32.HI R6, RZ, R3, R6 ;  /* 0x00000003ff067219 */ /* 0x000fc80000011606 */
[----:B------:R-:W-:-:S03]  /*10f0*/  SEL R6, R5, R6, !P0 ;  /* 0x0000000605067207 */ /* 0x000fc60004000000 */
[----:B------:R-:W-:Y:S01]  /*1100*/  @!P1 IMAD.HI.U32 R8, R7, R2, RZ ;  /* 0x0000000207089227 */ /* 0x000fe200078e00ff */
[----:B------:R-:W-:-:S04]  /*1110*/  IADD3 R2, PT, PT, -R6, RZ, RZ ;  /* 0x000000ff06027210 */ /* 0x000fc80007ffe1ff */
[----:B------:R-:W-:Y:S01]  /*1120*/  @!P1 SHF.R.U32.HI R8, RZ, R3, R8 ;  /* 0x00000003ff089219 */ /* 0x000fe20000011608 */
[----:B------:R-:W-:-:S03]  /*1130*/  IMAD R2, R9, R2, R5 ;  /* 0x0000000209027224 */ /* 0x000fc600078e0205 */
[----:B------:R-:W-:-:S05]  /*1140*/  @!P1 SEL R3, R7, R8, !P0 ;  /* 0x0000000807039207 */ /* 0x000fca0004000000 */
[--C-:B------:R-:W-:Y:S02]  /*1150*/  @!P1 IMAD.IADD R6, R6, 0x1, -R3.reuse ;  /* 0x0000000106069824 */ /* 0x100fe400078e0a03 */
[----:B------:R-:W-:Y:S01]  /*1160*/  @!P1 IMAD R3, R2, R11, R3 ;  /* 0x0000000b02039224 */ /* 0x000fe200078e0203 */
[----:B------:R-:W-:Y:S01]  /*1170*/  IADD3 R2, PT, PT, -R7, RZ, RZ ;  /* 0x000000ff07027210 */ /* 0x000fe20007ffe1ff */
[----:B------:R-:W-:Y:S02]  /*1180*/  @!P1 IMAD R5, R6, R9, R7 ;  /* 0x0000000906059224 */ /* 0x000fe400078e0207 */
[----:B------:R-:W-:Y:S02]  /*1190*/  @!P1 IMAD.MOV.U32 R7, RZ, RZ, R3 ;  /* 0x000000ffff079224 */ /* 0x000fe400078e0003 */
[----:B------:R-:W-:Y:S02]  /*11a0*/  IMAD R2, R10, R2, R21 ;  /* 0x000000020a027224 */ /* 0x000fe400078e0215 */
[----:B------:R-:W-:-:S02]  /*11b0*/  IMAD R20, R5, R4, R13 ;  /* 0x0000000405147224 */ /* 0x000fc400078e020d */
[----:B------:R-:W-:Y:S02]  /*11c0*/  IMAD R21, R7, R10, R2 ;  /* 0x0000000a07157224 */ /* 0x000fe400078e0202 */
.L_x_15:
[----:B------:R-:W1:Y:S01]  /*11d0*/  LDCU UR4, c[0x0][0xb30] ;  /* 0x00016600ff0477ac */ /* 0x000e620008000800 */
[----:B------:R-:W2:Y:S08]  /*11e0*/  S2UR UR37, SR_CgaCtaId ;  /* 0x00000000002579c3 */ /* 0x000eb00000008800 */
[----:B------:R-:W3:Y:S01]  /*11f0*/  LDC R26, c[0x0][0xb24] ;  /* 0x0002c900ff1a7b82 */ /* 0x000ee20000000800 */
[----:B-1----:R-:W-:-:S09]  /*1200*/  UISETP.NE.AND UP1, UPT, UR4, 0x1, UPT ;  /* 0x000000010400788c */ /* 0x002fd2000bf25270 */
[----:B--2---:R-:W-:Y:S05]  /*1210*/  BRA.U UP1, `(.L_x_16) ;  /* 0x0000000101407547 */ /* 0x004fea000b800000 */
[----:B------:R-:W1:Y:S08]  /*1220*/  LDC.64 R4, c[0x0][0xb10] ;  /* 0x0002c400ff047b82 */ /* 0x000e700000000a00 */
[----:B------:R-:W2:Y:S08]  /*1230*/  LDC.64 R2, c[0x0][0xb18] ;  /* 0x0002c600ff027b82 */ /* 0x000eb00000000a00 */
[----:B------:R-:W4:Y:S08]  /*1240*/  LDC R6, c[0x0][0xb20] ;  /* 0x0002c800ff067b82 */ /* 0x000f300000000800 */
[----:B------:R-:W3:Y:S01]  /*1250*/  LDC R8, c[0x0][0xb0c] ;  /* 0x0002c300ff087b82 */ /* 0x000ee20000000800 */
[----:B-1----:R-:W-:-:S05]  /*1260*/  IMAD.HI.U32 R4, R21, R4, RZ ;  /* 0x0000000415047227 */ /* 0x002fca00078e00ff */
[----:B------:R-:W-:Y:S01]  /*1270*/  SHF.R.U32.HI R4, RZ, R5, R4 ;  /* 0x00000005ff047219 */ /* 0x000fe20000011604 */
[----:B--2---:R-:W-:Y:S01]  /*1280*/  IMAD.HI.U32 R3, R20, R3, RZ ;  /* 0x0000000314037227 */ /* 0x004fe200078e00ff */
[----:B------:R-:W-:-:S04]  /*1290*/  ISETP.NE.AND P0, PT, R2, 0x1, PT ;  /* 0x000000010200780c */ /* 0x000fc80003f05270 */
[----:B----4-:R-:W-:-:S04]  /*12a0*/  SHF.R.U32.HI R3, RZ, R6, R3 ;  /* 0x00000006ff037219 */ /* 0x010fc80000011603 */
[----:B------:R-:W-:Y:S02]  /*12b0*/  SEL R3, R20, R3, !P0 ;  /* 0x0000000314037207 */ /* 0x000fe40004000000 */
[----:B---3--:R-:W-:-:S04]  /*12c0*/  ISETP.NE.AND P1, PT, R8, 0x1, PT ;  /* 0x000000010800780c */ /* 0x008fc80003f25270 */
[----:B------:R-:W-:-:S05]  /*12d0*/  SEL R4, R21, R4, !P1 ;  /* 0x0000000415047207 */ /* 0x000fca0004800000 */
[----:B------:R-:W-:Y:S02]  /*12e0*/  IMAD.IADD R5, R3, 0x1, -R4 ;  /* 0x0000000103057824 */ /* 0x000fe400078e0a04 */
[----:B------:R-:W-:Y:S02]  /*12f0*/  IMAD.IADD R3, R4, 0x1, -R3 ;  /* 0x0000000104037824 */ /* 0x000fe400078e0a03 */
[----:B------:R-:W-:Y:S02]  /*1300*/  IMAD R21, R5, R8, R21 ;  /* 0x0000000805157224 */ /* 0x000fe400078e0215 */
[----:B------:R-:W-:-:S07]  /*1310*/  IMAD R20, R3, R2, R20 ;  /* 0x0000000203147224 */ /* 0x000fce00078e0214 */
.L_x_16:
[----:B------:R-:W-:Y:S01]  /*1320*/  BAR.SYNC.DEFER_BLOCKING 0x0 ;  /* 0x0000000000007b1d */ /* 0x000fe20000010000 */
[----:B------:R-:W-:Y:S01]  /*1330*/  UISETP.NE.AND UP1, UPT, UR8, 0x2, UPT ;  /* 0x000000020800788c */ /* 0x000fe2000bf25270 */
[----:B------:R-:W-:Y:S02]  /*1340*/  ISETP.NE.OR P5, PT, R0, 0x2, !P5 ;  /* 0x000000020000780c */ /* 0x000fe40006fa5670 */
[----:B------:R-:W-:-:S06]  /*1350*/  LOP3.LUT R2, R72, 0x1f, RZ, 0xc0, !PT ;  /* 0x0000001f48027812 */ /* 0x000fcc00078ec0ff */
[----:B------:R-:W-:Y:S05]  /*1360*/  BRA.U UP1, `(.L_x_17) ;  /* 0x0000001101187547 */ /* 0x000fea000b800000 */
[----:B------:R-:W1:Y:S01]  /*1370*/  LDCU UR13, c[0x0][0x38c] ;  /* 0x00007180ff0d77ac */ /* 0x000e620008000800 */
[----:B------:R-:W2:Y:S01]  /*1380*/  LDC R9, c[0x0][0x370] ;  /* 0x0000dc00ff097b82 */ /* 0x000ea20000000800 */
[----:B------:R-:W-:Y:S01]  /*1390*/  PLOP3.LUT P1, PT, PT, PT, UP2, 0x80, 0x8 ;  /* 0x000000000008781c */ /* 0x000fe20003f2f028 */
[----:B------:R-:W-:Y:S01]  /*13a0*/  HFMA2 R12, -RZ, RZ, 0, 0 ;  /* 0x00000000ff0c7431 */ /* 0x000fe200000001ff */
[----:B------:R-:W-:Y:S01]  /*13b0*/  ISETP.EQ.OR P4, PT, R2, RZ, P5 ;  /* 0x000000ff0200720c */ /* 0x000fe20002f82670 */
[----:B------:R-:W-:Y:S01]  /*13c0*/  IMAD.MOV.U32 R15, RZ, RZ, 0x1 ;  /* 0x00000001ff0f7424 */ /* 0x000fe200078e00ff */
[----:B------:R-:W-:Y:S01]  /*13d0*/  PLOP3.LUT P1, PT, P1, PT, PT, 0x8, 0x80 ;  /* 0x000000000080781c */ /* 0x000fe20000f2e170 */
[----:B------:R-:W-:Y:S01]  /*13e0*/  IMAD.MOV.U32 R14, RZ, RZ, RZ ;  /* 0x000000ffff0e7224 */ /* 0x000fe200078e00ff */
[----:B------:R-:W-:Y:S01]  /*13f0*/  MOV R8, 0x1 ;  /* 0x0000000100087802 */ /* 0x000fe20000000f00 */
[----:B------:R-:W4:Y:S01]  /*1400*/  LDC R0, c[0x0][0x374] ;  /* 0x0000dd00ff007b82 */ /* 0x000f220000000800 */
[----:B------:R-:W-:Y:S01]  /*1410*/  IMAD.MOV.U32 R10, RZ, RZ, RZ ;  /* 0x000000ffff0a7224 */ /* 0x000fe200078e00ff */
[----:B------:R-:W2:Y:S01]  /*1420*/  LDCU.64 UR22, c[0x0][0x348] ;  /* 0x00006900ff1677ac */ /* 0x000ea20008000a00 */
[----:B------:R-:W-:Y:S01]  /*1430*/  UMOV UR6, URZ ;  /* 0x000000ff00067c82 */ /* 0x000fe20008000000 */
[----:B-1----:R-:W-:-:S04]  /*1440*/  UIADD3 UR5, UPT, UPT, UR13, 0x1f, URZ ;  /* 0x0000001f0d057890 */ /* 0x002fc8000fffe0ff */
[----:B------:R-:W-:-:S04]  /*1450*/  USHF.R.S32.HI UR4, URZ, 0x1f, UR5 ;  /* 0x0000001fff047899 */ /* 0x000fc80008011405 */
[----:B------:R-:W-:-:S04]  /*1460*/  ULEA.HI UR4, UR4, UR5, URZ, 0x5 ;  /* 0x0000000504047291 */ /* 0x000fc8000f8f28ff */
[----:B------:R-:W-:Y:S02]  /*1470*/  USHF.R.S32.HI UR15, URZ, 0x5, UR4 ;  /* 0x00000005ff0f7899 */ /* 0x000fe40008011404 */
[----:B------:R-:W-:Y:S02]  /*1480*/  UIADD3 UR4, UPT, UPT, UR13, -0x1, URZ ;  /* 0xffffffff0d047890 */ /* 0x000fe4000fffe0ff */
[----:B------:R-:W-:Y:S02]  /*1490*/  UISETP.LT.U32.AND UP0, UPT, UR15, 0x2, UPT ;  /* 0x000000020f00788c */ /* 0x000fe4000bf01070 */
[----:B------:R-:W-:Y:S02]  /*14a0*/  UISETP.GE.U32.AND UP1, UPT, UR4, -0x3f, UPT ;  /* 0xffffffc10400788c */ /* 0x000fe4000bf26070 */
[----:B------:R-:W-:Y:S02]  /*14b0*/  USEL UR14, UR15, 0x2, UP0 ;  /* 0x000000020f0e7887 */ /* 0x000fe40008000000 */
[----:B------:R-:W-:-:S02]  /*14c0*/  UIADD3 UR13, UPT, UPT, UR13, 0x3e, URZ ;  /* 0x0000003e0d0d7890 */ /* 0x000fc4000fffe0ff */
[----:B------:R-:W-:Y:S02]  /*14d0*/  UIADD3 UR5, UPT, UPT, UR14, -0x1, URZ ;  /* 0xffffffff0e057890 */ /* 0x000fe4000fffe0ff */
[----:B------:R-:W-:-:S03]  /*14e0*/  UIADD3 UR7, UPT, UPT, UR15, -UR14, URZ ;  /* 0x8000000e0f077290 */ /* 0x000fc6000fffe0ff */
[----:B------:R-:W-:-:S04]  /*14f0*/  @UP1 UIADD3 UR5, UPT, UPT, UR14, URZ, URZ ;  /* 0x000000ff0e051290 */ /* 0x000fc8000fffe0ff */
[----:B--2---:R-:W-:-:S12]  /*1500*/  UIADD3 UR5, UPT, UPT, UR5, 0x1, URZ ;  /* 0x0000000105057890 */ /* 0x004fd8000fffe0ff */
.L_x_35:
[----:B------:R-:W-:Y:S01]  /*1510*/  UISETP.NE.AND UP0, UPT, UR37, URZ, UPT ;  /* 0x000000ff2500728c */ /* 0x000fe2000bf05270 */
[----:B------:R-:W1:Y:S08]  /*1520*/  S2UR UR37, SR_CgaCtaId ;  /* 0x00000000002579c3 */ /* 0x000e700000008800 */
[----:B------:R-:W-:Y:S05]  /*1530*/  BRA.U UP0, `(.L_x_18) ;  /* 0x0000000100347547 */ /* 0x000fea000b800000 */
[----:B------:R-:W2:Y:S01]  /*1540*/  S2R R2, SR_CgaCtaId ;  /* 0x0000000000027919 */ /* 0x000ea20000008800 */
[----:B------:R-:W-:-:S04]  /*1550*/  MOV R3, 0x400 ;  /* 0x0000040000037802 */ /* 0x000fc80000000f00 */
[----:B--2---:R-:W-:Y:S02]  /*1560*/  LEA R3, R2, R3, 0x18 ;  /* 0x0000000302037211 */ /* 0x004fe400078ec0ff */
[----:B------:R-:W-:-:S03]  /*1570*/  SHF.L.U32 R2, R8, 0x1f, RZ ;  /* 0x0000001f08027819 */ /* 0x000fc600000006ff */
[----:B------:R-:W-:-:S04]  /*1580*/  IMAD R3, R10, 0x8, R3 ;  /* 0x000000080a037824 */ /* 0x000fc800078e0203 */
[----:B------:R-:W2:Y:S02]  /*1590*/  SYNCS.PHASECHK.TRANS64.TRYWAIT P0, [R3+URZ+0xe0], R2 ;  /* 0x0000e002030075a7 */ /* 0x000ea400080011ff */
[----:B--2---:R-:W-:Y:S05]  /*15a0*/  @!P0 BRA `(.L_x_19) ;  /* 0x00000064009c8947 */ /* 0x004fea0003800000 */
.L_x_129:
[----:B------:R-:W-:Y:S01]  /*15b0*/  VIADD R10, R10, 0x1 ;  /* 0x000000010a0a7836 */ /* 0x000fe20000000000 */
[----:B------:R2:W-:Y:S04]  /*15c0*/  SYNCS.ARRIVE.TRANS64.A1T0 RZ, [R3+URZ+0xd0], RZ ;  /* 0x0000d0ff03ff79a7 */ /* 0x0005e800081000ff */
[----:B------:R-:W-:-:S04]  /*15d0*/  ISETP.NE.AND P0, PT, R10, 0x2, PT ;  /* 0x000000020a00780c */ /* 0x000fc80003f05270 */
[----:B------:R-:W-:Y:S02]  /*15e0*/  SEL R10, R10, RZ, P0 ;  /* 0x000000ff0a0a7207 */ /* 0x000fe40000000000 */
[----:B--2---:R-:W-:-:S04]  /*15f0*/  SEL R3, RZ, 0x1, P0 ;  /* 0x00000001ff037807 */ /* 0x004fc80000000000 */
[----:B------:R-:W-:-:S07]  /*1600*/  LOP3.LUT R8, R8, R3, RZ, 0x3c, !PT ;  /* 0x0000000308087212 */ /* 0x000fce00078e3cff */
.L_x_18:
[----:B------:R-:W-:Y:S01]  /*1610*/  UMOV UR4, 0x400 ;  /* 0x0000040000047882 */ /* 0x000fe20000000000 */
[----:B------:R-:W-:Y:S01]  /*1620*/  SHF.L.U32 R2, R15, 0x1f, RZ ;  /* 0x0000001f0f027819 */ /* 0x000fe200000006ff */
[----:B-1----:R-:W-:Y:S01]  /*1630*/  ULEA UR4, UR37, UR4, 0x18 ;  /* 0x0000000425047291 */ /* 0x002fe2000f8ec0ff */
[----:B------:R-:W-:Y:S01]  /*1640*/  R2UR UR35, R21 ;  /* 0x00000000152372ca */ /* 0x000fe200000e0000 */
[----:B------:R-:W-:Y:S01]  /*1650*/  UISETP.GE.U32.AND UP0, UPT, UR13, 0x3f, UPT ;  /* 0x0000003f0d00788c */ /* 0x000fe2000bf06070 */
[----:B------:R-:W-:Y:S01]  /*1660*/  R2UR UR11, R20 ;  /* 0x00000000140b72ca */ /* 0x000fe200000e0000 */
[----:B------:R-:W-:Y:S01]  /*1670*/  ULEA UR8, UR6, UR4, 0x3 ;  /* 0x0000000406087291 */ /* 0x000fe2000f8e18ff */
[----:B------:R-:W-:-:S08]  /*1680*/  UMOV UR24, URZ ;  /* 0x000000ff00187c82 */ /* 0x000fd00008000000 */
[----:B------:R1:W2:Y:S01]  /*1690*/  SYNCS.PHASECHK.TRANS64.TRYWAIT P0, [UR8+0x10], R2 ;  /* 0x00001002ff0075a7 */ /* 0x0002a20008001108 */
[----:B------:R-:W-:Y:S02]  /*16a0*/  USHF.L.U32 UR35, UR35, 0x6, URZ ;  /* 0x0000000623237899 */ /* 0x000fe400080006ff */
[----:B------:R-:W-:Y:S01]  /*16b0*/  USHF.L.U32 UR11, UR11, 0x7, URZ ;  /* 0x000000070b0b7899 */ /* 0x000fe200080006ff */
[----:B------:R-:W-:Y:S11]  /*16c0*/  BRA.U !UP0, `(.L_x_20) ;  /* 0x0000000108a87547 */ /* 0x000ff6000b800000 */
[----:B------:R-:W-:Y:S01]  /*16d0*/  UMOV UR16, URZ ;  /* 0x000000ff00107c82 */ /* 0x000fe20008000000 */
[----:B------:R-:W-:-:S05]  /*16e0*/  UMOV UR17, UR6 ;  /* 0x0000000600117c82 */ /* 0x000fca0008000000 */
.L_x_25:
[----:B-1----:R-:W-:Y:S01]  /*16f0*/  ULEA UR33, UR17, UR4, 0x3 ;  /* 0x0000000411217291 */ /* 0x002fe2000f8e18ff */
[----:B--2---:R-:W-:Y:S01]  /*1700*/  @!P5 MOV R3, 0x3000 ;  /* 0x000030000003d802 */ /* 0x004fe20000000f00 */
[----:B--2---:R-:W-:Y:S10]  /*1710*/  @P0 BRA `(.L_x_21) ;  /* 0x00000000000c0947 */ /* 0x004ff40003800000 */
[----:B------:R-:W-:-:S04]  /*1720*/  SHF.L.U32 R5, R15, 0x1f, RZ ;  /* 0x0000001f0f057819 */ /* 0x000fc800000006ff */
[----:B------:R-:W2:Y:S02]  /*1730*/  SYNCS.PHASECHK.TRANS64.TRYWAIT P0, [UR33+0x10], R5 ;  /* 0x00001005ff0075a7 */ /* 0x000ea40008001121 */
[----:B--2---:R-:W-:Y:S05]  /*1740*/  @!P0 BRA `(.L_x_22) ;  /* 0x0000006400488947 */ /* 0x004fea0003800000 */
.L_x_21:
[----:B------:R2:W-:Y:S01]  /*1750*/  @!P5 SYNCS.ARRIVE.TRANS64 RZ, [UR33], R3 ;  /* 0x00000003ffffd9a7 */ /* 0x0005e20008000021 */
[----:B------:R-:W-:Y:S04]  /*1760*/  BSSY.RECONVERGENT B0, `(.L_x_23) ;  /* 0x0000003000007945 */ /* 0x000fe80003800200 */
[----:B------:R-:W-:Y:S05]  /*1770*/  @P4 BRA `(.L_x_24) ;  /* 0x0000000000044947 */ /* 0x000fea0003800000 */
[----:B------:R-:W-:Y:S05]  /*1780*/  BPT.TRAP 0x1 ;  /* 0x000000040000795c */ /* 0x000fea0000300000 */
.L_x_24:
[----:B------:R-:W-:Y:S05]  /*1790*/  BSYNC.RECONVERGENT B0 ;  /* 0x0000000000007941 */ /* 0x000fea0003800200 */
.L_x_23:
[----:B------:R-:W-:Y:S02]  /*17a0*/  UIADD3 UR6, UPT, UPT, UR17, 0x1, URZ ;  /* 0x0000000111067890 */ /* 0x000fe4000fffe0ff */
[----:B------:R-:W-:Y:S02]  /*17b0*/  ULEA UR32, UR17, UR4, 0xc ;  /* 0x0000000411207291 */ /* 0x000fe4000f8e60ff */
[----:B------:R-:W-:Y:S02]  /*17c0*/  UISETP.NE.AND UP0, UPT, UR6, 0x2, UPT ;  /* 0x000000020600788c */ /* 0x000fe4000bf05270 */
[----:B------:R-:W-:Y:S02]  /*17d0*/  UIADD3 UR26, UP1, UPT, UR22, 0x80, URZ ;  /* 0x00000080161a7890 */ /* 0x000fe4000ff3e0ff */
[----:B------:R-:W-:Y:S02]  /*17e0*/  USEL UR9, URZ, 0x1, UP0 ;  /* 0x00000001ff097887 */ /* 0x000fe40008000000 */
[----:B------:R-:W-:-:S02]  /*17f0*/  USEL UR6, UR6, URZ, UP0 ;  /* 0x000000ff06067287 */ /* 0x000fc40008000000 */
[----:B------:R-:W-:Y:S02]  /*1800*/  UIADD3 UR20, UP0, UPT, UR22, 0x180, URZ ;  /* 0x0000018016147890 */ /* 0x000fe4000ff1e0ff */
[----:B------:R-:W-:Y:S01]  /*1810*/  ULEA UR8, UR6, UR4, 0x3 ;  /* 0x0000000406087291 */ /* 0x000fe2000f8e18ff */
[----:B------:R-:W-:Y:S01]  /*1820*/  LOP3.LUT R15, R15, UR9, RZ, 0x3c, !PT ;  /* 0x000000090f0f7c12 */ /* 0x000fe2000f8e3cff */
[----:B------:R-:W-:Y:S02]  /*1830*/  USHF.L.U32 UR34, UR16, 0x5, URZ ;  /* 0x0000000510227899 */ /* 0x000fe400080006ff */
[----:B------:R-:W-:Y:S01]  /*1840*/  UIADD3.X UR27, UPT, UPT, URZ, UR23, URZ, UP1, !UPT ;  /* 0x00000017ff1b7290 */ /* 0x000fe20008ffe4ff */
[----:B-1----:R-:W-:Y:S01]  /*1850*/  SHF.L.U32 R2, R15, 0x1f, RZ ;  /* 0x0000001f0f027819 */ /* 0x002fe200000006ff */
[----:B------:R-:W-:Y:S02]  /*1860*/  UIADD3 UR32, UPT, UPT, UR32, 0x4400, URZ ;  /* 0x0000440020207890 */ /* 0x000fe4000fffe0ff */
[----:B------:R-:W-:Y:S01]  /*1870*/  UIADD3.X UR21, UPT, UPT, URZ, UR23, URZ, UP0, !UPT ;  /* 0x00000017ff157290 */ /* 0x000fe200087fe4ff */
[----:B------:R1:W1:Y:S01]  /*1880*/  SYNCS.PHASECHK.TRANS64.TRYWAIT P0, [UR8+0x10], R2 ;  /* 0x00001002ff0075a7 */ /* 0x0002620008001108 */
[----:B------:R-:W-:Y:S01]  /*1890*/  ULEA UR8, UR17, UR4, 0xd ;  /* 0x0000000411087291 */ /* 0x000fe2000f8e68ff */
[----:B------:R-:W-:Y:S01]  /*18a0*/  UMOV UR18, 0x0 ;  /* 0x0000000000127882 */ /* 0x000fe20000000000 */
[----:B------:R-:W-:-:S02]  /*18b0*/  UMOV UR19, 0x10000000 ;  /* 0x1000000000137882 */ /* 0x000fc40000000000 */
[----:B------:R-:W-:Y:S01]  /*18c0*/  UIADD3 UR8, UPT, UPT, UR8, 0x6400, URZ ;  /* 0x0000640008087890 */ /* 0x000fe2000fffe0ff */
[----:B------:R1:W-:Y:S01]  /*18d0*/  UTMALDG.3D [UR32], [UR26], desc[UR18] ;  /* 0x000012201a0075b4 */ /* 0x0003e20008011000 */
[----:B------:R-:W-:Y:S01]  /*18e0*/  UMOV UR12, UR36 ;  /* 0x00000024000c7c82 */ /* 0x000fe20008000000 */
[----:B------:R-:W-:Y:S01]  /*18f0*/  UMOV UR9, UR33 ;  /* 0x0000002100097c82 */ /* 0x000fe20008000000 */
[----:B------:R-:W-:Y:S01]  /*1900*/  UMOV UR10, UR34 ;  /* 0x00000022000a7c82 */ /* 0x000fe20008000000 */
[----:B------:R-:W-:Y:S01]  /*1910*/  UIADD3 UR16, UPT, UPT, UR16, 0x1, URZ ;  /* 0x0000000110107890 */ /* 0x000fe2000fffe0ff */
[----:B------:R-:W-:Y:S01]  /*1920*/  UMOV UR24, UR5 ;  /* 0x0000000500187c82 */ /* 0x000fe20008000000 */
[----:B------:R-:W-:Y:S02]  /*1930*/  UMOV UR17, UR6 ;  /* 0x0000000600117c82 */ /* 0x000fe40008000000 */
[----:B------:R1:W-:Y:S01]  /*1940*/  UTMALDG.3D [UR8], [UR20], desc[UR18] ;  /* 0x00001208140075b4 */ /* 0x0003e20008011000 */
[----:B------:R-:W-:-:S09]  /*1950*/  UISETP.NE.AND UP0, UPT, UR16, UR5, UPT ;  /* 0x000000051000728c */ /* 0x000fd2000bf05270 */
[----:B------:R-:W-:Y:S05]  /*1960*/  BRA.U UP0, `(.L_x_25) ;  /* 0xfffffffd00607547 */ /* 0x000fea000b83ffff */
.L_x_20:
[----:B-1----:R-:W-:Y:S01]  /*1970*/  ULEA UR8, UR6, UR4, 0x3 ;  /* 0x0000000406087291 */ /* 0x002fe2000f8e18ff */
[----:B------:R-:W-:Y:S01]  /*1980*/  SHF.L.U32 R2, R15, 0x1f, RZ ;  /* 0x0000001f0f027819 */ /* 0x000fe200000006ff */
[----:B------:R-:W-:Y:S01]  /*1990*/  @!P1 SYNCS.ARRIVE.TRANS64.A1T0 RZ, [UR4+0x68], RZ ;  /* 0x000068ffffff99a7 */ /* 0x000fe20008100004 */
[----:B------:R-:W-:-:S06]  /*19a0*/  UISETP.GT.AND UP0, UPT, UR15, UR14, UPT ;  /* 0x0000000e0f00728c */ /* 0x000fcc000bf04270 */
[----:B--2---:R1:W2:Y:S03]  /*19b0*/  SYNCS.PHASECHK.TRANS64.TRYWAIT P0, [UR8+0x10], R2 ;  /* 0x00001002ff0075a7 */ /* 0x0042a60008001108 */
[----:B------:R-:W-:Y:S05]  /*19c0*/  BRA.U !UP0, `(.L_x_26) ;  /* 0x0000000108ac7547 */ /* 0x000fea000b800000 */
[----:B------:R-:W-:Y:S01]  /*19d0*/  UIADD3 UR21, UPT, UPT, UR7, UR24, URZ ;  /* 0x0000001807157290 */ /* 0x000fe2000fffe0ff */
[----:B------:R-:W-:-:S11]  /*19e0*/  UMOV UR25, UR6 ;  /* 0x0000000600197c82 */ /* 0x000fd60008000000 */
.L_x_31:
[----:B-1----:R-:W-:Y:S01]  /*19f0*/  ULEA UR17, UR25, UR4, 0x3 ;  /* 0x0000000419117291 */ /* 0x002fe2000f8e18ff */
[----:B--2---:R-:W-:Y:S01]  /*1a00*/  @!P5 MOV R3, 0x3000 ;  /* 0x000030000003d802 */ /* 0x004fe20000000f00 */
[----:B--2---:R-:W-:Y:S10]  /*1a10*/  @P0 BRA `(.L_x_27) ;  /* 0x00000000000c0947 */ /* 0x004ff40003800000 */
[----:B------:R-:W-:-:S04]  /*1a20*/  SHF.L.U32 R5, R15, 0x1f, RZ ;  /* 0x0000001f0f057819 */ /* 0x000fc800000006ff */
[----:B------:R-:W2:Y:S02]  /*1a30*/  SYNCS.PHASECHK.TRANS64.TRYWAIT P0, [UR17+0x10], R5 ;  /* 0x00001005ff0075a7 */ /* 0x000ea40008001111 */
[----:B--2---:R-:W-:Y:S05]  /*1a40*/  @!P0 BRA `(.L_x_28) ;  /* 0x0000006000a08947 */ /* 0x004fea0003800000 */
.L_x_27:
[----:B------:R2:W-:Y:S01]  /*1a50*/  @!P5 SYNCS.ARRIVE.TRANS64 RZ, [UR17], R3 ;  /* 0x00000003ffffd9a7 */ /* 0x0005e20008000011 */
[----:B------:R-:W-:Y:S04]  /*1a60*/  BSSY.RECONVERGENT B0, `(.L_x_29) ;  /* 0x0000003000007945 */ /* 0x000fe80003800200 */
[----:B------:R-:W-:Y:S05]  /*1a70*/  @P4 BRA `(.L_x_30) ;  /* 0x0000000000044947 */ /* 0x000fea0003800000 */
[----:B------:R-:W-:Y:S05]  /*1a80*/  BPT.TRAP 0x1 ;  /* 0x000000040000795c */ /* 0x000fea0000300000 */
.L_x_30:
[----:B------:R-:W-:Y:S05]  /*1a90*/  BSYNC.RECONVERGENT B0 ;  /* 0x0000000000007941 */ /* 0x000fea0003800200 */
.L_x_29:
        /* <DEDUP_REMOVED lines=10> */
[----:B------:R-:W-:Y:S01]  /*1b40*/  UIADD3 UR16, UPT, UPT, UR16, 0x4400, URZ ;  /* 0x0000440010107890 */ /* 0x000fe2000fffe0ff */
[----:B-1----:R-:W-:Y:S01]  /*1b50*/  SHF.L.U32 R2, R15, 0x1f, RZ ;  /* 0x0000001f0f027819 */ /* 0x002fe200000006ff */
[----:B------:R-:W-:Y:S02]  /*1b60*/  UIADD3.X UR31, UPT, UPT, URZ, UR23, URZ, UP1, !UPT ;  /* 0x00000017ff1f7290 */ /* 0x000fe40008ffe4ff */
[----:B------:R-:W-:Y:S01]  /*1b70*/  UIADD3.X UR29, UPT, UPT, URZ, UR23, URZ, UP0, !UPT ;  /* 0x00000017ff1d7290 */ /* 0x000fe200087fe4ff */
[----:B------:R1:W1:Y:S01]  /*1b80*/  SYNCS.PHASECHK.TRANS64.TRYWAIT P0, [UR8+0x10], R2 ;  /* 0x00001002ff0075a7 */ /* 0x0002620008001108 */
[----:B------:R-:W-:Y:S01]  /*1b90*/  ULEA UR8, UR25, UR4, 0xd ;  /* 0x0000000419087291 */ /* 0x000fe2000f8e68ff */
[----:B------:R-:W-:Y:S01]  /*1ba0*/  UMOV UR26, 0x0 ;  /* 0x00000000001a7882 */ /* 0x000fe20000000000 */
[----:B------:R-:W-:-:S02]  /*1bb0*/  UMOV UR27, 0x10000000 ;  /* 0x10000000001b7882 */ /* 0x000fc40000000000 */
[----:B------:R-:W-:Y:S01]  /*1bc0*/  UIADD3 UR8, UPT, UPT, UR8, 0x6400, URZ ;  /* 0x0000640008087890 */ /* 0x000fe2000fffe0ff */
[----:B------:R-:W-:Y:S01]  /*1bd0*/  UMOV UR19, UR35 ;  /* 0x0000002300137c82 */ /* 0x000fe20008000000 */
[----:B------:R-:W-:Y:S01]  /*1be0*/  UMOV UR20, UR36 ;  /* 0x0000002400147c82 */ /* 0x000fe20008000000 */
[----:B------:R-:W-:Y:S01]  /*1bf0*/  UMOV UR12, UR36 ;  /* 0x00000024000c7c82 */ /* 0x000fe20008000000 */
[----:B------:R-:W-:Y:S01]  /*1c00*/  UMOV UR9, UR17 ;  /* 0x0000001100097c82 */ /* 0x000fe20008000000 */
[----:B------:R-:W-:Y:S01]  /*1c10*/  UMOV UR10, UR18 ;  /* 0x00000012000a7c82 */ /* 0x000fe20008000000 */
[----:B------:R1:W-:Y:S01]  /*1c20*/  UTMALDG.3D [UR16], [UR30], desc[UR26] ;  /* 0x00001a101e0075b4 */ /* 0x0003e20008011000 */
[----:B------:R-:W-:Y:S01]  /*1c30*/  UIADD3 UR24, UPT, UPT, UR24, 0x1, URZ ;  /* 0x0000000118187890 */ /* 0x000fe2000fffe0ff */
[----:B------:R-:W-:-:S03]  /*1c40*/  UMOV UR25, UR6 ;  /* 0x0000000600197c82 */ /* 0x000fc60008000000 */
[----:B------:R-:W-:Y:S01]  /*1c50*/  UISETP.NE.AND UP0, UPT, UR24, UR21, UPT ;  /* 0x000000151800728c */ /* 0x000fe2000bf05270 */
[----:B------:R1:W-:Y:S08]  /*1c60*/  UTMALDG.3D [UR8], [UR28], desc[UR26] ;  /* 0x00001a081c0075b4 */ /* 0x0003f00008011000 */
[----:B------:R-:W-:Y:S05]  /*1c70*/  BRA.U UP0, `(.L_x_31) ;  /* 0xfffffffd005c7547 */ /* 0x000fea000b83ffff */
.L_x_26:
[----:B-1----:R-:W-:Y:S01]  /*1c80*/  LEA R2, R14, UR4, 0x3 ;  /* 0x000000040e027c11 */ /* 0x002fe2000f8e18ff */
[----:B------:R-:W-:Y:S01]  /*1c90*/  NOP ;  /* 0x0000000000007918 */ /* 0x000fe20000000000 */
[----:B--2---:R-:W-:Y:S02]  /*1ca0*/  SHF.L.U32 R3, R12, 0x1f, RZ ;  /* 0x0000001f0c037819 */ /* 0x004fe400000006ff */
[----:B------:R-:W-:Y:S02]  /*1cb0*/  LEA R4, R14, UR4, 0x4 ;  /* 0x000000040e047c11 */ /* 0x000fe4000f8e20ff */
[----:B------:R-:W1:Y:S02]  /*1cc0*/  SYNCS.PHASECHK.TRANS64.TRYWAIT P0, [R2+URZ+0x70], R3 ;  /* 0x00007003020075a7 */ /* 0x000e6400080011ff */
[----:B-1----:R-:W-:Y:S05]  /*1cd0*/  @!P0 BRA `(.L_x_32) ;  /* 0x0000006000148947 */ /* 0x002fea0003800000 */
.L_x_132:
[----:B------:R-:W2:Y:S01]  /*1ce0*/  LDS.128 R4, [R4+0x100] ;  /* 0x0001000004047984 */ /* 0x000ea20000000c00 */
[----:B---3--:R-:W-:Y:S01]  /*1cf0*/  ISETP.GE.AND P0, PT, R26, 0x1, PT ;  /* 0x000000011a00780c */ /* 0x008fe20003f06270 */
[----:B-1----:R-:W-:Y:S01]  /*1d00*/  VIADD R2, R2, 0x80 ;  /* 0x0000008002027836 */ /* 0x002fe20000000000 */
[----:B------:R-:W-:Y:S01]  /*1d10*/  @!PT LDS RZ, [RZ] ;  /* 0x00000000fffff984 */ /* 0x000fe20000000800 */
[----:B------:R-:W-:Y:S01]  /*1d20*/  @!PT LDS RZ, [RZ] ;  /* 0x00000000fffff984 */ /* 0x000fe20000000800 */
[----:B------:R-:W-:Y:S01]  /*1d30*/  @!PT LDS RZ, [RZ] ;  /* 0x00000000fffff984 */ /* 0x000fe20000000800 */
[----:B------:R-:W-:Y:S01]  /*1d40*/  @!PT LDS RZ, [RZ] ;  /* 0x00000000fffff984 */ /* 0x000fe20000000800 */
[----:B------:R1:W-:Y:S06]  /*1d50*/  MEMBAR.ALL.CTA ;  /* 0x0000000000007992 */ /* 0x0003ec0000008000 */
[----:B-1----:R-:W1:Y:S01]  /*1d60*/  FENCE.VIEW.ASYNC.S ;  /* 0x00000000000073c6 */ /* 0x002e620000000000 */
[----:B------:R-:W-:-:S04]  /*1d70*/  PRMT R2, RZ, 0x654, R2 ;  /* 0x00000654ff027816 */ /* 0x000fc80000000002 */
[----:B-1----:R1:W-:Y:S01]  /*1d80*/  SYNCS.ARRIVE.TRANS64.RED.A1T0 RZ, [R2+URZ], RZ ;  /* 0x000000ff02ff79a7 */ /* 0x0023e200081004ff */
[----:B--2---:R-:W-:-:S13]  /*1d90*/  LOP3.LUT P2, RZ, R6, 0x1, RZ, 0xc0, !PT ;  /* 0x0000000106ff7812 */ /* 0x004fda000784c0ff */
[----:B------:R-:W-:Y:S01]  /*1da0*/  @P2 SHF.R.U32.HI R3, RZ, 0x10, R5 ;  /* 0x00000010ff032819 */ /* 0x000fe20000011605 */
[----:B------:R-:W-:Y:S01]  /*1db0*/  VOTEU.ANY UP0, P2 ;  /* 0x0000000000ff7886 */ /* 0x000fe20001000100 */
[----:B------:R-:W-:Y:S02]  /*1dc0*/  @P2 MOV R13, R4 ;  /* 0x00000004000d2202 */ /* 0x000fe40000000f00 */
[----:B------:R-:W-:Y:S02]  /*1dd0*/  @P2 R2UR.BROADCAST UR8, R3 ;  /* 0x00000000030822ca */ /* 0x000fe400008e0000 */
[----:B------:R-:W-:-:S11]  /*1de0*/  @P2 LOP3.LUT R11, R5, 0xffff, RZ, 0xc0, !PT ;  /* 0x0000ffff050b2812 */ /* 0x000fd600078ec0ff */
[----:B------:R-:W-:Y:S01]  /*1df0*/  @UP0 UMOV UR36, UR8 ;  /* 0x0000000800240c82 */ /* 0x000fe20008000000 */
[----:B-1----:R-:W-:Y:S05]  /*1e00*/  @!P0 BRA `(.L_x_33) ;  /* 0x0000000000b88947 */ /* 0x002fea0003800000 */
[----:B------:R-:W4:Y:S01]  /*1e10*/  LDC.64 R4, c[0x0][0xb18] ;  /* 0x0002c600ff047b82 */ /* 0x000f220000000a00 */
[----:B------:R-:W-:-:S07]  /*1e20*/  ISETP.NE.AND P3, PT, R26, 0x1, PT ;  /* 0x000000011a00780c */ /* 0x000fce0003f65270 */
[----:B------:R-:W1:Y:S08]  /*1e30*/  LDC.64 R6, c[0x0][0xb10] ;  /* 0x0002c400ff067b82 */ /* 0x000e700000000a00 */
[----:B------:R-:W2:Y:S08]  /*1e40*/  LDC R16, c[0x0][0xb20] ;  /* 0x0002c800ff107b82 */ /* 0x000eb00000000800 */
[----:B------:R-:W3:Y:S01]  /*1e50*/  LDC R18, c[0x0][0xb0c] ;  /* 0x0002c300ff127b82 */ /* 0x000ee20000000800 */
[----:B----4-:R-:W-:Y:S01]  /*1e60*/  IMAD.HI.U32 R17, R0, R5, RZ ;  /* 0x0000000500117227 */ /* 0x010fe200078e00ff */
[----:B------:R-:W-:-:S03]  /*1e70*/  ISETP.NE.AND P0, PT, R4, 0x1, PT ;  /* 0x000000010400780c */ /* 0x000fc60003f05270 */
[----:B------:R-:W-:-:S03]  /*1e80*/  IMAD.HI.U32 R5, R11, R5, RZ ;  /* 0x000000050b057227 */ /* 0x000fc600078e00ff */
[----:B------:R-:W4:Y:S01]  /*1e90*/  LDC.64 R2, c[0x0][0xb28] ;  /* 0x0002ca00ff027b82 */ /* 0x000f220000000a00 */
[----:B-1----:R-:W-:-:S04]  /*1ea0*/  IMAD.HI.U32 R20, R9, R6, RZ ;  /* 0x0000000609147227 */ /* 0x002fc800078e00ff */
[----:B------:R-:W-:Y:S01]  /*1eb0*/  IMAD.HI.U32 R22, R13, R6, RZ ;  /* 0x000000060d167227 */ /* 0x000fe200078e00ff */
[----:B------:R-:W-:Y:S02]  /*1ec0*/  SHF.R.U32.HI R20, RZ, R7, R20 ;  /* 0x00000007ff147219 */ /* 0x000fe40000011614 */
[-C--:B--2---:R-:W-:Y:S02]  /*1ed0*/  SHF.R.U32.HI R17, RZ, R16.reuse, R17 ;  /* 0x00000010ff117219 */ /* 0x084fe40000011611 */
[----:B------:R-:W-:Y:S02]  /*1ee0*/  SHF.R.U32.HI R16, RZ, R16, R5 ;  /* 0x00000010ff107219 */ /* 0x000fe40000011605 */
[----:B------:R-:W-:Y:S02]  /*1ef0*/  SEL R17, R0, R17, !P0 ;  /* 0x0000001100117207 */ /* 0x000fe40004000000 */
[----:B------:R-:W-:Y:S02]  /*1f00*/  SHF.R.U32.HI R22, RZ, R7, R22 ;  /* 0x00000007ff167219 */ /* 0x000fe40000011616 */
[----:B---3--:R-:W-:-:S02]  /*1f10*/  ISETP.NE.AND P1, PT, R18, 0x1, PT ;  /* 0x000000011200780c */ /* 0x008fc40003f25270 */
[----:B------:R-:W-:Y:S02]  /*1f20*/  SEL R5, R11, R16, !P0 ;  /* 0x000000100b057207 */ /* 0x000fe40004000000 */
[----:B------:R-:W-:Y:S02]  /*1f30*/  SEL R19, R9, R20, !P1 ;  /* 0x0000001409137207 */ /* 0x000fe40004800000 */
[----:B------:R-:W-:Y:S01]  /*1f40*/  SEL R7, R13, R22, !P1 ;  /* 0x000000160d077207 */ /* 0x000fe20004800000 */
[----:B----4-:R-:W-:-:S04]  /*1f50*/  IMAD.HI.U32 R20, R17, R2, RZ ;  /* 0x0000000211147227 */ /* 0x010fc800078e00ff */
[----:B------:R-:W-:Y:S01]  /*1f60*/  IMAD.HI.U32 R6, R19, R2, RZ ;  /* 0x0000000213067227 */ /* 0x000fe200078e00ff */
[----:B------:R-:W-:-:S04]  /*1f70*/  @P3 SHF.R.U32.HI R17, RZ, R3, R20 ;  /* 0x00000003ff113219 */ /* 0x000fc80000011614 */
        /* <DEDUP_REMOVED lines=8> */
[----:B------:R-:W-:-:S04]  /*2000*/  @!P0 IMAD.HI.U32 R16, R7, R2, RZ ;  /* 0x0000000207108227 */ /* 0x000fc800078e00ff */
[----:B------:R-:W-:Y:S01]  /*2010*/  IMAD.MOV R2, RZ, RZ, -R6 ;  /* 0x000000ffff027224 */ /* 0x000fe200078e0a06 */
[----:B------:R-:W-:-:S03]  /*2020*/  @!P0 SHF.R.U32.HI R16, RZ, R3, R16 ;  /* 0x00000003ff108219 */ /* 0x000fc60000011610 */
[----:B------:R-:W-:Y:S01]  /*2030*/  IMAD R2, R26, R2, R5 ;  /* 0x000000021a027224 */ /* 0x000fe200078e0205 */
[----:B------:R-:W-:Y:S02]  /*2040*/  @!P0 SEL R3, R7, R16, !P3 ;  /* 0x0000001007038207 */ /* 0x000fe40005800000 */
[----:B------:R-:W-:-:S03]  /*2050*/  IADD3 R16, PT, PT, -R5, RZ, RZ ;  /* 0x000000ff05107210 */ /* 0x000fc60007ffe1ff */
[--C-:B------:R-:W-:Y:S02]  /*2060*/  @!P0 IMAD.IADD R6, R6, 0x1, -R3.reuse ;  /* 0x0000000106068824 */ /* 0x100fe400078e0a03 */
[----:B------:R-:W-:Y:S01]  /*2070*/  @!P0 IMAD R3, R2, R19, R3 ;  /* 0x0000001302038224 */ /* 0x000fe200078e0203 */
[----:B------:R-:W-:Y:S01]  /*2080*/  IADD3 R2, PT, PT, -R7, RZ, RZ ;  /* 0x000000ff07027210 */ /* 0x000fe20007ffe1ff */
[----:B------:R-:W-:Y:S02]  /*2090*/  @!P0 IMAD R5, R26, R6, R7 ;  /* 0x000000061a058224 */ /* 0x000fe400078e0207 */
[----:B------:R-:W-:Y:S02]  /*20a0*/  IMAD R11, R4, R16, R11 ;  /* 0x00000010040b7224 */ /* 0x000fe400078e020b */
[----:B------:R-:W-:Y:S02]  /*20b0*/  @!P0 IMAD.MOV.U32 R7, RZ, RZ, R3 ;  /* 0x000000ffff078224 */ /* 0x000fe400078e0003 */
[----:B------:R-:W-:-:S02]  /*20c0*/  IMAD R2, R18, R2, R13 ;  /* 0x0000000212027224 */ /* 0x000fc400078e020d */
[----:B------:R-:W-:Y:S02]  /*20d0*/  IMAD R11, R5, R4, R11 ;  /* 0x00000004050b7224 */ /* 0x000fe400078e020b */
[----:B------:R-:W-:Y:S02]  /*20e0*/  IMAD R13, R7, R18, R2 ;  /* 0x00000012070d7224 */ /* 0x000fe400078e0202 */
.L_x_33:
[----:B------:R-:W1:Y:S02]  /*20f0*/  LDCU UR8, c[0x0][0xb30] ;  /* 0x00016600ff0877ac */ /* 0x000e640008000800 */
[----:B-1----:R-:W-:-:S09]  /*2100*/  UISETP.NE.AND UP0, UPT, UR8, 0x1, UPT ;  /* 0x000000010800788c */ /* 0x002fd2000bf05270 */
[----:B------:R-:W-:Y:S05]  /*2110*/  BRA.U UP0, `(.L_x_34) ;  /* 0x0000000100407547 */ /* 0x000fea000b800000 */
[----:B------:R-:W1:Y:S08]  /*2120*/  LDC.64 R4, c[0x0][0xb10] ;  /* 0x0002c400ff047b82 */ /* 0x000e700000000a00 */
[----:B------:R-:W2:Y:S08]  /*2130*/  LDC.64 R2, c[0x0][0xb18] ;  /* 0x0002c600ff027b82 */ /* 0x000eb00000000a00 */
[----:B------:R-:W3:Y:S08]  /*2140*/  LDC R6, c[0x0][0xb20] ;  /* 0x0002c800ff067b82 */ /* 0x000ef00000000800 */
[----:B------:R-:W4:Y:S01]  /*2150*/  LDC R16, c[0x0][0xb0c] ;  /* 0x0002c300ff107b82 */ /* 0x000f220000000800 */
[----:B-1----:R-:W-:-:S05]  /*2160*/  IMAD.HI.U32 R4, R13, R4, RZ ;  /* 0x000000040d047227 */ /* 0x002fca00078e00ff */
[----:B------:R-:W-:Y:S01]  /*2170*/  SHF.R.U32.HI R4, RZ, R5, R4 ;  /* 0x00000005ff047219 */ /* 0x000fe20000011604 */
[----:B--2---:R-:W-:Y:S01]  /*2180*/  IMAD.HI.U32 R3, R11, R3, RZ ;  /* 0x000000030b037227 */ /* 0x004fe200078e00ff */
[----:B------:R-:W-:-:S04]  /*2190*/  ISETP.NE.AND P0, PT, R2, 0x1, PT ;  /* 0x000000010200780c */ /* 0x000fc80003f05270 */
[----:B---3--:R-:W-:-:S04]  /*21a0*/  SHF.R.U32.HI R6, RZ, R6, R3 ;  /* 0x00000006ff067219 */ /* 0x008fc80000011603 */
[----:B------:R-:W-:Y:S02]  /*21b0*/  SEL R3, R11, R6, !P0 ;  /* 0x000000060b037207 */ /* 0x000fe40004000000 */
[----:B----4-:R-:W-:-:S04]  /*21c0*/  ISETP.NE.AND P1, PT, R16, 0x1, PT ;  /* 0x000000011000780c */ /* 0x010fc80003f25270 */
[----:B------:R-:W-:-:S05]  /*21d0*/  SEL R4, R13, R4, !P1 ;  /* 0x000000040d047207 */ /* 0x000fca0004800000 */
[----:B------:R-:W-:Y:S02]  /*21e0*/  IMAD.IADD R5, R3, 0x1, -R4 ;  /* 0x0000000103057824 */ /* 0x000fe400078e0a04 */
[----:B------:R-:W-:Y:S02]  /*21f0*/  IMAD.IADD R3, R4, 0x1, -R3 ;  /* 0x0000000104037824 */ /* 0x000fe400078e0a03 */
[----:B------:R-:W-:Y:S02]  /*2200*/  IMAD R13, R5, R16, R13 ;  /* 0x00000010050d7224 */ /* 0x000fe400078e020d */
[----:B------:R-:W-:-:S07]  /*2210*/  IMAD R11, R3, R2, R11 ;  /* 0x00000002030b7224 */ /* 0x000fce00078e020b */
.L_x_34:
[----:B------:R-:W-:Y:S01]  /*2220*/  VIADD R14, R14, 0x1 ;  /* 0x000000010e0e7836 */ /* 0x000fe20000000000 */
[----:B------:R-:W-:Y:S01]  /*2230*/  PLOP3.LUT P1, PT, PT, PT, PT, 0x80, 0x8 ;  /* 0x000000000008781c */ /* 0x000fe20003f2f070 */
[----:B------:R-:W-:Y:S02]  /*2240*/  IMAD.IADD R21, R13, 0x1, R60 ;  /* 0x000000010d157824 */ /* 0x000fe400078e023c */
[----:B------:R-:W-:Y:S01]  /*2250*/  IMAD.IADD R20, R11, 0x1, R58 ;  /* 0x000000010b147824 */ /* 0x000fe200078e023a */
[----:B------:R-:W-:-:S04]  /*2260*/  ISETP.NE.AND P0, PT, R14, 0x2, PT ;  /* 0x000000020e00780c */ /* 0x000fc80003f05270 */
[----:B------:R-:W-:Y:S02]  /*2270*/  SEL R3, RZ, 0x1, P0 ;  /* 0x00000001ff037807 */ /* 0x000fe40000000000 */
[----:B------:R-:W-:Y:S02]  /*2280*/  SEL R14, R14, RZ, P0 ;  /* 0x000000ff0e0e7207 */ /* 0x000fe40000000000 */
[----:B------:R-:W-:Y:S01]  /*2290*/  LOP3.LUT R12, R12, R3, RZ, 0x3c, !PT ;  /* 0x000000030c0c7212 */ /* 0x000fe200078e3cff */
[----:B------:R-:W-:Y:S06]  /*22a0*/  @P2 BRA `(.L_x_35) ;  /* 0xfffffff000982947 */ /* 0x000fec000383ffff */
[----:B------:R-:W-:Y:S01]  /*22b0*/  UIADD3 UR5, UPT, UPT, UR4, 0x10, URZ ;  /* 0x0000001004057890 */ /* 0x000fe2000fffe0ff */
[----:B------:R-:W-:-:S03]  /*22c0*/  SHF.L.U32 R3, R15, 0x1f, RZ ;  /* 0x0000001f0f037819 */ /* 0x000fc600000006ff */
[----:B------:R-:W-:-:S09]  /*22d0*/  ULEA UR4, UR6, UR5, 0x3 ;  /* 0x0000000506047291 */ /* 0x000fd2000f8e18ff */
[----:B------:R-:W1:Y:S02]  /*22e0*/  SYNCS.PHASECHK.TRANS64.TRYWAIT P0, [UR4], R3 ;  /* 0x00000003ff0075a7 */ /* 0x000e640008001104 */
[----:B-1----:R-:W-:Y:S05]  /*22f0*/  @!P0 BRA `(.L_x_36) ;  /* 0x0000005800a08947 */ /* 0x002fea0003800000 */
.L_x_134:
[----:B------:R-:W-:-:S04]  /*2300*/  UIADD3 UR6, UPT, UPT, UR6, 0x1, URZ ;  /* 0x0000000106067890 */ /* 0x000fc8000fffe0ff */
[----:B------:R-:W-:-:S04]  /*2310*/  UISETP.NE.AND UP0, UPT, UR6, 0x2, UPT ;  /* 0x000000020600788c */ /* 0x000fc8000bf05270 */
[----:B------:R-:W-:Y:S02]  /*2320*/  USEL UR4, URZ, 0x1, UP0 ;  /* 0x00000001ff047887 */ /* 0x000fe40008000000 */
[----:B------:R-:W-:-:S04]  /*2330*/  USEL UR6, UR6, URZ, UP0 ;  /* 0x000000ff06067287 */ /* 0x000fc80008000000 */
[----:B------:R-:W-:Y:S01]  /*2340*/  ULEA UR6, UR6, UR5, 0x3 ;  /* 0x0000000506067291 */ /* 0x000fe2000f8e18ff */
[----:B-1----:R-:W-:-:S04]  /*2350*/  LOP3.LUT R3, R15, UR4, RZ, 0x3c, !PT ;  /* 0x000000040f037c12 */ /* 0x002fc8000f8e3cff */
[----:B------:R-:W-:Y:S01]  /*2360*/  SHF.L.U32 R3, R3, 0x1f, RZ ;  /* 0x0000001f03037819 */ /* 0x000fe200000006ff */
[----:B----4-:R-:W-:-:S07]  /*2370*/  IMAD.U32 R0, RZ, RZ, UR6 ;  /* 0x00000006ff007e24 */ /* 0x010fce000f8e00ff */
.L_x_37:
[----:B-1----:R1:W2:Y:S02]  /*2380*/  SYNCS.PHASECHK.TRANS64.TRYWAIT P0, [R0+URZ], R3 ;  /* 0x00000003000075a7 */ /* 0x0022a400080011ff */
[----:B--2---:R-:W-:Y:S05]  /*2390*/  @!P0 NANOSLEEP.SYNCS 0x989680 ;  /* 0x009896800000895d */ /* 0x004fea0003900000 */
[----:B------:R-:W2:Y:S02]  /*23a0*/  @!P0 SYNCS.PHASECHK.TRANS64 P0, [R0+URZ], R3 ;  /* 0x00000003000085a7 */ /* 0x000ea400080010ff */
[----:B--2---:R-:W-:Y:S05]  /*23b0*/  @P0 EXIT ;  /* 0x000000000000094d */ /* 0x004fea0003800000 */
[----:B------:R-:W-:Y:S05]  /*23c0*/  BRA `(.L_x_37) ;  /* 0xfffffffc00ec7947 */ /* 0x000fea000383ffff */
.L_x_17:
[----:B------:R-:W-:-:S04]  /*23d0*/  UISETP.NE.AND UP1, UPT, UR37, URZ, UPT ;  /* 0x000000ff2500728c */ /* 0x000fc8000bf25270 */
[----:B------:R-:W-:-:S09]  /*23e0*/  UISETP.NE.OR UP1, UPT, UR8, 0x1, UP1 ;  /* 0x000000010800788c */ /* 0x000fd20008f25670 */
[----:B------:R-:W-:Y:S05]  /*23f0*/  BRA.U UP1, `(.L_x_38) ;  /* 0x0000000501487547 */ /* 0x000fea000b800000 */
[----:B------:R-:W-:Y:S01]  /*2400*/  ISETP.NE.AND P2, PT, R2, RZ, PT ;  /* 0x000000ff0200720c */ /* 0x000fe20003f45270 */
[----:B------:R-:W-:Y:S01]  /*2410*/  IMAD.MOV.U32 R12, RZ, RZ, 0x1 ;  /* 0x00000001ff0c7424 */ /* 0x000fe200078e00ff */
[----:B------:R-:W-:Y:S02]  /*2420*/  CS2R R10, SRZ ;  /* 0x00000000000a7805 */ /* 0x000fe4000001ff00 */
[----:B------:R-:W-:Y:S01]  /*2430*/  CS2R R8, SRZ ;  /* 0x0000000000087805 */ /* 0x000fe2000001ff00 */
[----:B------:R-:W-:Y:S01]  /*2440*/  UMOV UR4, 0x400 ;  /* 0x0000040000047882 */ /* 0x000fe20000000000 */
[----:B------:R-:W-:Y:S01]  /*2450*/  UMOV UR6, URZ ;  /* 0x000000ff00067c82 */ /* 0x000fe20008000000 */
[----:B------:R-:W-:-:S12]  /*2460*/  ULEA UR37, UR37, UR4, 0x18 ;  /* 0x0000000425257291 */ /* 0x000fd8000f8ec0ff */
.L_x_42:
[----:B------:R-:W-:Y:S02]  /*2470*/  LEA R0, R8, UR37, 0x3 ;  /* 0x0000002508007c11 */ /* 0x000fe4000f8e18ff */
[----:B------:R-:W-:-:S03]  /*2480*/  SHF.L.U32 R5, R9, 0x1f, RZ ;  /* 0x0000001f09057819 */ /* 0x000fc600000006ff */
[----:B------:R-:W-:Y:S01]  /*2490*/  VIADD R4, R0, 0xe0 ;  /* 0x000000e000047836 */ /* 0x000fe20000000000 */
[----:B------:R-:W1:Y:S02]  /*24a0*/  SYNCS.PHASECHK.TRANS64.TRYWAIT P0, [R0+URZ+0xd0], R5 ;  /* 0x0000d005000075a7 */ /* 0x000e6400080011ff */
[----:B-1----:R-:W-:Y:S05]  /*24b0*/  @!P0 BRA `(.L_x_39) ;  /* 0x0000005800488947 */ /* 0x002fea0003800000 */
.L_x_135:
[----:B------:R-:W-:Y:S01]  /*24c0*/  ULEA UR5, UR6, UR37, 0x3 ;  /* 0x0000002506057291 */ /* 0x000fe2000f8e18ff */
[----:B------:R-:W-:Y:S02]  /*24d0*/  PRMT R4, RZ, 0x654, R4 ;  /* 0x00000654ff047816 */ /* 0x000fe40000000004 */
[----:B-1----:R-:W-:Y:S01]  /*24e0*/  SHF.L.U32 R5, R12, 0x1f, RZ ;  /* 0x0000001f0c057819 */ /* 0x002fe200000006ff */
[----:B------:R-:W-:Y:S01]  /*24f0*/  UIADD3 UR4, UPT, UPT, UR5, 0x70, URZ ;  /* 0x0000007005047890 */ /* 0x000fe2000fffe0ff */
[----:B------:R1:W-:Y:S05]  /*2500*/  SYNCS.ARRIVE.TRANS64.RED.A1T0 RZ, [R4+URZ], RZ ;  /* 0x000000ff04ff79a7 */ /* 0x0003ea00081004ff */
[----:B------:R-:W-:Y:S01]  /*2510*/  IMAD.U32 R7, RZ, RZ, UR4 ;  /* 0x00000004ff077e24 */ /* 0x000fe2000f8e00ff */
[----:B------:R-:W2:Y:S04]  /*2520*/  SYNCS.PHASECHK.TRANS64.TRYWAIT P0, [UR5+0x80], R5 ;  /* 0x00008005ff0075a7 */ /* 0x000ea80008001105 */
[----:B------:R-:W-:Y:S01]  /*2530*/  PRMT R6, R2, 0x654, R7 ;  /* 0x0000065402067816 */ /* 0x000fe20000000007 */
[----:B-1----:R-:W-:Y:S01]  /*2540*/  @!P2 IMAD.MOV.U32 R4, RZ, RZ, 0x10 ;  /* 0x00000010ff04a424 */ /* 0x002fe200078e00ff */
[----:B--2---:R-:W-:Y:S06]  /*2550*/  @!P0 BRA `(.L_x_40) ;  /* 0x0000005800348947 */ /* 0x004fec0003800000 */
.L_x_137:
[----:B------:R-:W-:Y:S01]  /*2560*/  ULEA UR4, UR6, UR37, 0x4 ;  /* 0x0000002506047291 */ /* 0x000fe2000f8e20ff */
[----:B------:R-:W-:Y:S01]  /*2570*/  SEL R3, R6, R3, !P2 ;  /* 0x0000000306037207 */ /* 0x000fe20005000000 */
[----:B------:R-:W-:Y:S01]  /*2580*/  UIADD3 UR5, UPT, UPT, UR5, 0x70, URZ ;  /* 0x0000007005057890 */ /* 0x000fe2000fffe0ff */
[----:B-1----:R-:W-:Y:S01]  /*2590*/  LEA R0, R11, UR37, 0x3 ;  /* 0x000000250b007c11 */ /* 0x002fe2000f8e18ff */
[----:B------:R-:W-:Y:S01]  /*25a0*/  UIADD3 UR4, UPT, UPT, UR4, 0x100, URZ ;  /* 0x0000010004047890 */ /* 0x000fe2000fffe0ff */
[----:B------:R-:W-:Y:S01]  /*25b0*/  SHF.L.U32 R5, R10, 0x1f, RZ ;  /* 0x0000001f0a057819 */ /* 0x000fe200000006ff */
[----:B------:R1:W-:Y:S01]  /*25c0*/  @!P2 SYNCS.ARRIVE.TRANS64.RED RZ, [R3+URZ], R4 ;  /* 0x0000000403ffa9a7 */ /* 0x0003e200080004ff */
[----:B------:R-:W-:Y:S01]  /*25d0*/  UIADD3 UR6, UPT, UPT, UR6, 0x1, URZ ;  /* 0x0000000106067890 */ /* 0x000fe2000fffe0ff */
[----:B------:R-:W-:-:S03]  /*25e0*/  VIADD R8, R8, 0x1 ;  /* 0x0000000108087836 */ /* 0x000fc60000000000 */
[----:B------:R-:W-:Y:S02]  /*25f0*/  UISETP.NE.AND UP0, UPT, UR6, 0x2, UPT ;  /* 0x000000020600788c */ /* 0x000fe4000bf05270 */
[----:B------:R-:W-:Y:S06]  /*2600*/  UGETNEXTWORKID.BROADCAST [UR4], [UR5] ;  /* 0x00000000040073ca */ /* 0x000fec0008000100 */
[----:B------:R-:W-:Y:S01]  /*2610*/  USEL UR4, URZ, 0x1, UP0 ;  /* 0x00000001ff047887 */ /* 0x000fe20008000000 */
[----:B------:R-:W-:Y:S01]  /*2620*/  ISETP.NE.AND P0, PT, R8, 0x2, PT ;  /* 0x000000020800780c */ /* 0x000fe20003f05270 */
[----:B------:R-:W-:Y:S01]  /*2630*/  USEL UR6, UR6, URZ, UP0 ;  /* 0x000000ff06067287 */ /* 0x000fe20008000000 */
[----:B------:R-:W2:Y:S03]  /*2640*/  SYNCS.PHASECHK.TRANS64.TRYWAIT P1, [R0+URZ+0x70], R5 ;  /* 0x00007005000075a7 */ /* 0x000ea600080211ff */
[----:B------:R-:W-:Y:S01]  /*2650*/  LOP3.LUT R12, R12, UR4, RZ, 0x3c, !PT ;  /* 0x000000040c0c7c12 */ /* 0x000fe2000f8e3cff */
[----:B-12---:R-:W-:Y:S07]  /*2660*/  @!P1 BRA `(.L_x_41) ;  /* 0x0000005800089947 */ /* 0x006fee0003800000 */
.L_x_138:
[C---:B------:R-:W-:Y:S01]  /*2670*/  LEA R4, R11.reuse, UR37, 0x4 ;  /* 0x000000250b047c11 */ /* 0x040fe2000f8e20ff */
[----:B-1----:R-:W-:Y:S01]  /*2680*/  VIADD R0, R0, 0x80 ;  /* 0x0000008000007836 */ /* 0x002fe20000000000 */
[----:B------:R-:W-:Y:S01]  /*2690*/  SEL R8, R8, RZ, P0 ;  /* 0x000000ff08087207 */ /* 0x000fe20000000000 */
[----:B------:R-:W-:-:S03]  /*26a0*/  VIADD R11, R11, 0x1 ;  /* 0x000000010b0b7836 */ /* 0x000fc60000000000 */
[----:B------:R-:W1:Y:S01]  /*26b0*/  LDS.128 R4, [R4+0x100] ;  /* 0x0001000004047984 */ /* 0x000e620000000c00 */
[----:B------:R-:W-:Y:S02]  /*26c0*/  PRMT R0, RZ, 0x654, R0 ;  /* 0x00000654ff007816 */ /* 0x000fe40000000000 */
[C---:B------:R-:W-:Y:S01]  /*26d0*/  ISETP.NE.AND P1, PT, R11.reuse, 0x2, PT ;  /* 0x000000020b00780c */ /* 0x040fe20003f25270 */
[----:B------:R-:W-:Y:S01]  /*26e0*/  @!PT LDS RZ, [RZ] ;  /* 0x00000000fffff984 */ /* 0x000fe20000000800 */
[----:B------:R-:W-:Y:S01]  /*26f0*/  @!PT LDS RZ, [RZ] ;  /* 0x00000000fffff984 */ /* 0x000fe20000000800 */
[----:B------:R-:W-:Y:S01]  /*2700*/  @!PT LDS RZ, [RZ] ;  /* 0x00000000fffff984 */ /* 0x000fe20000000800 */
[----:B------:R-:W-:Y:S01]  /*2710*/  @!PT LDS RZ, [RZ] ;  /* 0x00000000fffff984 */ /* 0x000fe20000000800 */
[----:B------:R2:W-:Y:S06]  /*2720*/  MEMBAR.ALL.CTA ;  /* 0x0000000000007992 */ /* 0x0005ec0000008000 */
[----:B--2---:R-:W2:Y:S01]  /*2730*/  FENCE.VIEW.ASYNC.S ;  /* 0x00000000000073c6 */ /* 0x004ea20000000000 */
[----:B------:R-:W-:Y:S01]  /*2740*/  SEL R11, R11, RZ, P1 ;  /* 0x000000ff0b0b7207 */ /* 0x000fe20000800000 */
[----:B--2---:R2:W-:Y:S01]  /*2750*/  SYNCS.ARRIVE.TRANS64.RED.A1T0 RZ, [R0+URZ], RZ ;  /* 0x000000ff00ff79a7 */ /* 0x0045e200081004ff */
[----:B-1----:R-:W-:-:S02]  /*2760*/  LOP3.LUT P3, RZ, R6, 0x1, RZ, 0xc0, !PT ;  /* 0x0000000106ff7812 */ /* 0x002fc4000786c0ff */
[----:B------:R-:W-:-:S04]  /*2770*/  SEL R5, RZ, 0x1, P1 ;  /* 0x00000001ff057807 */ /* 0x000fc80000800000 */
[----:B------:R-:W-:Y:S02]  /*2780*/  LOP3.LUT R10, R10, R5, RZ, 0x3c, !PT ;  /* 0x000000050a0a7212 */ /* 0x000fe400078e3cff */
[----:B--2---:R-:W-:-:S04]  /*2790*/  SEL R0, RZ, 0x1, P0 ;  /* 0x00000001ff007807 */ /* 0x004fc80000000000 */
[----:B------:R-:W-:Y:S01]  /*27a0*/  LOP3.LUT R9, R9, R0, RZ, 0x3c, !PT ;  /* 0x0000000009097212 */ /* 0x000fe200078e3cff */
[----:B------:R-:W-:Y:S06]  /*27b0*/  @P3 BRA `(.L_x_42) ;  /* 0xfffffffc002c3947 */ /* 0x000fec000383ffff */
[----:B------:R-:W-:Y:S01]  /*27c0*/  ULEA UR5, UR6, UR37, 0x3 ;  /* 0x0000002506057291 */ /* 0x000fe2000f8e18ff */
[----:B------:R-:W-:-:S08]  /*27d0*/  SHF.L.U32 R3, R12, 0x1f, RZ ;  /* 0x0000001f0c037819 */ /* 0x000fd000000006ff */
[----:B------:R-:W1:Y:S02]  /*27e0*/  SYNCS.PHASECHK.TRANS64 P0, [UR5+0x80], R3 ;  /* 0x00008003ff0075a7 */ /* 0x000e640008001005 */
[----:B-1----:R-:W-:Y:S05]  /*27f0*/  @P0 BRA `(.L_x_43) ;  /* 0x0000000000080947 */ /* 0x002fea0003800000 */
[----:B------:R-:W1:Y:S02]  /*2800*/  SYNCS.PHASECHK.TRANS64.TRYWAIT P0, [UR5+0x80], R3 ;  /* 0x00008003ff0075a7 */ /* 0x000e640008001105 */
[----:B-1----:R-:W-:Y:S05]  /*2810*/  @!P0 BRA `(.L_x_44) ;  /* 0x0000005400b08947 */ /* 0x002fea0003800000 */
.L_x_43:
[----:B------:R-:W-:-:S04]  /*2820*/  UIADD3 UR4, UPT, UPT, UR6, 0x1, URZ ;  /* 0x0000000106047890 */ /* 0x000fc8000fffe0ff */
[----:B------:R-:W-:-:S04]  /*2830*/  UISETP.NE.AND UP0, UPT, UR4, 0x2, UPT ;  /* 0x000000020400788c */ /* 0x000fc8000bf05270 */
[----:B------:R-:W-:Y:S02]  /*2840*/  USEL UR7, URZ, 0x1, UP0 ;  /* 0x00000001ff077887 */ /* 0x000fe40008000000 */
[----:B------:R-:W-:-:S04]  /*2850*/  USEL UR4, UR4, URZ, UP0 ;  /* 0x000000ff04047287 */ /* 0x000fc80008000000 */
[----:B------:R-:W-:Y:S01]  /*2860*/  ULEA UR4, UR4, UR37, 0x3 ;  /* 0x0000002504047291 */ /* 0x000fe2000f8e18ff */
[----:B-1----:R-:W-:-:S04]  /*2870*/  LOP3.LUT R3, R12, UR7, RZ, 0x3c, !PT ;  /* 0x000000070c037c12 */ /* 0x002fc8000f8e3cff */
[----:B------:R-:W-:-:S04]  /*2880*/  SHF.L.U32 R0, R3, 0x1f, RZ ;  /* 0x0000001f03007819 */ /* 0x000fc800000006ff */
[----:B------:R-:W1:Y:S02]  /*2890*/  SYNCS.PHASECHK.TRANS64 P0, [UR4+0x80], R0 ;  /* 0x00008000ff0075a7 */ /* 0x000e640008001004 */
[----:B-1----:R-:W-:Y:S05]  /*28a0*/  @P0 EXIT ;  /* 0x000000000000094d */ /* 0x002fea0003800000 */
[----:B------:R-:W-:Y:S02]  /*28b0*/  SHF.L.U32 R3, R3, 0x1f, RZ ;  /* 0x0000001f03037819 */ /* 0x000fe400000006ff */
[----:B------:R-:W-:-:S07]  /*28c0*/  MOV R0, UR4 ;  /* 0x0000000400007c02 */ /* 0x000fce0008000f00 */
.L_x_45:
[----:B-1----:R1:W2:Y:S02]  /*28d0*/  SYNCS.PHASECHK.TRANS64.TRYWAIT P0, [R0+URZ+0x80], R3 ;  /* 0x00008003000075a7 */ /* 0x0022a400080011ff */
[----:B--2---:R-:W-:Y:S05]  /*28e0*/  @!P0 NANOSLEEP.SYNCS 0x989680 ;  /* 0x009896800000895d */ /* 0x004fea0003900000 */
[----:B------:R-:W2:Y:S02]  /*28f0*/  @!P0 SYNCS.PHASECHK.TRANS64 P0, [R0+URZ+0x80], R3 ;  /* 0x00008003000085a7 */ /* 0x000ea400080010ff */
[----:B--2---:R-:W-:Y:S05]  /*2900*/  @P0 EXIT ;  /* 0x000000000000094d */ /* 0x004fea0003800000 */
[----:B------:R-:W-:Y:S05]  /*2910*/  BRA `(.L_x_45) ;  /* 0xfffffffc00ec7947 */ /* 0x000fea000383ffff */
.L_x_38:
[----:B------:R-:W-:-:S09]  /*2920*/  UISETP.NE.AND UP1, UPT, UR8, URZ, UPT ;  /* 0x000000ff0800728c */ /* 0x000fd2000bf25270 */
[----:B------:R-:W-:Y:S05]  /*2930*/  BRA.U UP1, `(.L_x_46) ;  /* 0x0000000d01947547 */ /* 0x000fea000b800000 */
[----:B------:R-:W-:Y:S01]  /*2940*/  UMOV UR4, 0x40 ;  /* 0x0000004000047882 */ /* 0x000fe20000000000 */
[----:B------:R-:W-:Y:S01]  /*2950*/  NOP ;  /* 0x0000000000007918 */ /* 0x000fe20000000000 */
[----:B------:R-:W-:Y:S01]  /*2960*/  ULEA UR4, UR37, UR4, 0x18 ;  /* 0x0000000425047291 */ /* 0x000fe2000f8ec0ff */
[----:B------:R-:W-:Y:S02]  /*2970*/  UMOV UR5, 0x400 ;  /* 0x0000040000057882 */ /* 0x000fe40000000000 */
[----:B------:R-:W-:-:S06]  /*2980*/  ULEA UR37, UR37, UR5, 0x18 ;  /* 0x0000000525257291 */ /* 0x000fcc000f8ec0ff */
[----:B------:R-:W1:Y:S02]  /*2990*/  LDS.U8 R0, [UR4+0x1c] ;  /* 0x00001c04ff007984 */ /* 0x000e640008000000 */
[----:B-1----:R-:W-:-:S13]  /*29a0*/  ISETP.NE.AND P0, PT, R0, RZ, PT ;  /* 0x000000ff0000720c */ /* 0x002fda0003f05270 */
[----:B------:R-:W-:Y:S05]  /*29b0*/  @P0 BRA `(.L_x_47) ;  /* 0x0000000000580947 */ /* 0x000fea0003800000 */
[----:B------:R-:W-:-:S13]  /*29c0*/  ELECT P0, URZ, PT ;  /* 0x0000000000ff782f */ /* 0x000fda0003800000 */
[----:B------:R-:W-:Y:S05]  /*29d0*/  @!P0 BRA `(.L_x_48) ;  /* 0x0000000000608947 */ /* 0x000fea0003800000 */
[----:B------:R-:W-:Y:S01]  /*29e0*/  UMOV UR5, 0x10 ;  /* 0x0000001000057882 */ /* 0x000fe20000000000 */
[----:B------:R-:W-:Y:S01]  /*29f0*/  HFMA2 R0, -RZ, RZ, 0, 5.9604644775390625e-08 ;  /* 0x00000001ff007431 */ /* 0x000fe200000001ff */
[----:B------:R-:W-:-:S03]  /*2a00*/  MOV R2, 0xffff ;  /* 0x0000ffff00027802 */ /* 0x000fc60000000f00 */
[----:B------:R-:W-:Y:S04]  /*2a10*/  DEPBAR.LE SB1, 0x36 ;  /* 0x00009d800000791a */ /* 0x000fe80000000000 */
[----:B------:R-:W1:Y:S02]  /*2a20*/  UTCATOMSWS.FIND_AND_SET.ALIGN UP0, UR5, UR5 ;  /* 0x00000005000575e3 */ /* 0x000e640008000800 */
[----:B-1----:R-:W-:Y:S01]  /*2a30*/  MOV R3, UR5 ;  /* 0x0000000500037c02 */ /* 0x002fe20008000f00 */
[----:B------:R-:W-:Y:S06]  /*2a40*/  BRA.U UP0, `(.L_x_49) ;  /* 0x0000000100187547 */ /* 0x000fec000b800000 */
.L_x_50:
[----:B------:R-:W-:Y:S05]  /*2a50*/  NANOSLEEP 0x64 ;  /* 0x000000640000795d */ /* 0x000fea0003800000 */
[----:B------:R-:W-:-:S05]  /*2a60*/  UMOV UR5, 0x10 ;  /* 0x0000001000057882 */ /* 0x000fca0000000000 */
[----:B------:R-:W-:Y:S04]  /*2a70*/  DEPBAR.LE SB1, 0x36 ;  /* 0x00009d800000791a */ /* 0x000fe80000000000 */
[----:B------:R-:W1:Y:S02]  /*2a80*/  UTCATOMSWS.FIND_AND_SET.ALIGN UP0, UR5, UR5 ;  /* 0x00000005000575e3 */ /* 0x000e640008000800 */
[----:B-1----:R-:W-:Y:S01]  /*2a90*/  MOV R3, UR5 ;  /* 0x0000000500037c02 */ /* 0x002fe20008000f00 */
[----:B------:R-:W-:Y:S05]  /*2aa0*/  BRA.U !UP0, `(.L_x_50) ;  /* 0xfffffffd08e87547 */ /* 0x000fea000b83ffff */
.L_x_49:
[-C--:B------:R-:W-:Y:S02]  /*2ab0*/  SHF.L.U32 R2, R2, R3.reuse, RZ ;  /* 0x0000000302027219 */ /* 0x080fe400000006ff */
[----:B------:R-:W-:Y:S01]  /*2ac0*/  SHF.L.U32 R0, R0, R3, RZ ;  /* 0x0000000300007219 */ /* 0x000fe200000006ff */
[----:B------:R-:W-:Y:S02]  /*2ad0*/  IMAD.SHL.U32 R3, R3, 0x20, RZ ;  /* 0x0000002003037824 */ /* 0x000fe400078e00ff */
[----:B------:R1:W-:Y:S04]  /*2ae0*/  ATOMS.OR RZ, [UR4+0x14], R2 ;  /* 0x00001402ffff798c */ /* 0x0003e8000b000004 */
[----:B------:R1:W-:Y:S04]  /*2af0*/  ATOMS.OR RZ, [UR4+0x18], R0 ;  /* 0x00001800ffff798c */ /* 0x0003e8000b000004 */
[----:B------:R1:W-:Y:S01]  /*2b00*/  STS [UR37+0x120], R3 ;  /* 0x00012003ff007988 */ /* 0x0003e20008000825 */
[----:B------:R-:W-:Y:S05]  /*2b10*/  BRA `(.L_x_48) ;  /* 0x0000000000107947 */ /* 0x000fea0003800000 */
.L_x_47:
[----:B------:R-:W-:Y:S02]  /*2b20*/  MOV R0, 0xffffffff ;  /* 0xffffffff00007802 */ /* 0x000fe40000000f00 */
[----:B------:R-:W-:-:S03]  /*2b30*/  MOV R2, 0x2b60 ;  /* 0x00002b6000027802 */ /* 0x000fc60000000f00 */
[----:B------:R1:W-:Y:S04]  /*2b40*/  STS [UR37+0x120], R0 ;  /* 0x00012000ff007988 */ /* 0x0003e80008000825 */
[----:B-1-3-5:R-:W-:Y:S05]  /*2b50*/  CALL.REL.NOINC `($__internal_1_$__cuda_sm10x_tcgen05_guardrail_trap_phase_invalid_during_alloc) ;  /* 0x0000005800f87944 */ /* 0x02afea0003c00000 */
.L_x_48:
[----:B------:R-:W-:Y:S05]  /*2b60*/  WARPSYNC.ALL ;  /* 0x0000000000007948 */ /* 0x000fea0003800000 */
[----:B------:R-:W2:Y:S01]  /*2b70*/  S2UR UR6, SR_CgaCtaId ;  /* 0x00000000000679c3 */ /* 0x000ea20000008800 */
[----:B------:R-:W-:Y:S01]  /*2b80*/  UMOV UR4, 0x400 ;  /* 0x0000040000047882 */ /* 0x000fe20000000000 */
[----:B------:R-:W-:-:S06]  /*2b90*/  NOP ;  /* 0x0000000000007918 */ /* 0x000fcc0000000000 */
[----:B------:R-:W-:Y:S06]  /*2ba0*/  BAR.ARV 0x6, 0xa0 ;  /* 0x0182800000007b1d */ /* 0x000fec0000002000 */
[----:B------:R-:W4:Y:S01]  /*2bb0*/  LDCU UR7, c[0x0][0x38c] ;  /* 0x00007180ff0777ac */ /* 0x000f220008000800 */
[----:B------:R-:W-:Y:S01]  /*2bc0*/  IMAD.MOV.U32 R11, RZ, RZ, 0x1 ;  /* 0x00000001ff0b7424 */ /* 0x000fe200078e00ff */
[----:B------:R-:W-:Y:S01]  /*2bd0*/  CS2R R8, SRZ ;  /* 0x0000000000087805 */ /* 0x000fe2000001ff00 */
[----:B------:R-:W-:Y:S01]  /*2be0*/  IMAD.MOV.U32 R10, RZ, RZ, RZ ;  /* 0x000000ffff0a7224 */ /* 0x000fe200078e00ff */
[----:B------:R-:W-:Y:S01]  /*2bf0*/  UMOV UR18, URZ ;  /* 0x000000ff00127c82 */ /* 0x000fe20008000000 */
[----:B------:R-:W-:Y:S01]  /*2c00*/  UMOV UR17, URZ ;  /* 0x000000ff00117c82 */ /* 0x000fe20008000000 */
[----:B------:R-:W-:Y:S01]  /*2c10*/  UMOV UR22, 0x0 ;  /* 0x0000000000167882 */ /* 0x000fe20000000000 */
[----:B------:R-:W-:Y:S01]  /*2c20*/  UMOV UR23, 0x4200490 ;  /* 0x0420049000177882 */ /* 0x000fe20000000000 */
[----:B------:R-:W-:Y:S01]  /*2c30*/  UMOV UR20, 0x0 ;  /* 0x0000000000147882 */ /* 0x000fe20000000000 */
[----:B------:R-:W-:Y:S01]  /*2c40*/  UMOV UR21, 0x4200490 ;  /* 0x0420049000157882 */ /* 0x000fe20000000000 */
[----:B--2---:R-:W-:Y:S01]  /*2c50*/  ULEA UR6, UR6, UR4, 0x18 ;  /* 0x0000000406067291 */ /* 0x004fe2000f8ec0ff */
[----:B------:R-:W2:Y:S03]  /*2c60*/  LDCU UR4, c[0x0][0x38c] ;  /* 0x00007180ff0477ac */ /* 0x000ea60008000800 */
[----:B------:R-:W-:-:S02]  /*2c70*/  UIADD3 UR11, UPT, UPT, UR6, 0x4400, URZ ;  /* 0x00004400060b7890 */ /* 0x000fc4000fffe0ff */
[----:B----4-:R-:W-:-:S03]  /*2c80*/  UIADD3 UR7, UPT, UPT, UR7, 0x1f, URZ ;  /* 0x0000001f07077890 */ /* 0x010fc6000fffe0ff */
[----:B-1----:R-:W1:Y:S01]  /*2c90*/  LDS R0, [UR6+0x120] ;  /* 0x00012006ff007984 */ /* 0x002e620008000800 */
[----:B------:R-:W-:Y:S02]  /*2ca0*/  UIADD3 UR12, UPT, UPT, UR6, 0x6400, URZ ;  /* 0x00006400060c7890 */ /* 0x000fe4000fffe0ff */
[----:B------:R-:W-:Y:S02]  /*2cb0*/  USHF.R.S32.HI UR5, URZ, 0x1f, UR7 ;  /* 0x0000001fff057899 */ /* 0x000fe40008011407 */
[----:B------:R-:W-:Y:S02]  /*2cc0*/  USHF.R.U32.HI UR11, URZ, 0x4, UR11 ;  /* 0x00000004ff0b7899 */ /* 0x000fe4000801160b */
[----:B------:R-:W-:Y:S02]  /*2cd0*/  ULEA.HI UR5, UR5, UR7, URZ, 0x5 ;  /* 0x0000000705057291 */ /* 0x000fe4000f8f28ff */
[----:B------:R-:W-:Y:S02]  /*2ce0*/  USHF.R.U32.HI UR12, URZ, 0x4, UR12 ;  /* 0x00000004ff0c7899 */ /* 0x000fe4000801160c */
[----:B------:R-:W-:-:S02]  /*2cf0*/  USHF.R.S32.HI UR5, URZ, 0x5, UR5 ;  /* 0x00000005ff057899 */ /* 0x000fc40008011405 */
[----:B------:R-:W-:Y:S02]  /*2d00*/  ULOP3.LUT UR11, UR11, 0x3fff, URZ, 0xc0, !UPT ;  /* 0x00003fff0b0b7892 */ /* 0x000fe4000f8ec0ff */
[----:B------:R-:W-:Y:S02]  /*2d10*/  UISETP.LT.AND UP0, UPT, UR5, 0x1, UPT ;  /* 0x000000010500788c */ /* 0x000fe4000bf01270 */
[----:B------:R-:W-:Y:S02]  /*2d20*/  ULOP3.LUT UR12, UR12, 0x3fff, URZ, 0xc0, !UPT ;  /* 0x00003fff0c0c7892 */ /* 0x000fe4000f8ec0ff */
[----:B------:R-:W-:Y:S02]  /*2d30*/  USEL UR10, UR5, 0x1, !UP0 ;  /* 0x00000001050a7887 */ /* 0x000fe4000c000000 */
[----:B------:R-:W-:Y:S02]  /*2d40*/  ULOP3.LUT UR11, UR11, 0x10000, URZ, 0xfc, !UPT ;  /* 0x000100000b0b7892 */ /* 0x000fe4000f8efcff */
[----:B------:R-:W-:-:S02]  /*2d50*/  ULOP3.LUT UR12, UR12, 0x10000, URZ, 0xfc, !UPT ;  /* 0x000100000c0c7892 */ /* 0x000fc4000f8efcff */
[----:B------:R-:W-:Y:S02]  /*2d60*/  UIADD3 UR10, UPT, UPT, -UR10, URZ, URZ ;  /* 0x000000ff0a0a7290 */ /* 0x000fe4000fffe1ff */
[----:B--2---:R-:W-:Y:S01]  /*2d70*/  UISETP.GE.AND UP3, UPT, UR4, 0x1, UPT ;  /* 0x000000010400788c */ /* 0x004fe2000bf66270 */
[----:B-1----:R-:W-:-:S15]  /*2d80*/  R2UR UR19, R0 ;  /* 0x00000000001372ca */ /* 0x002fde00000e0000 */
.L_x_57:
[----:B------:R-:W-:Y:S02]  /*2d90*/  LEA R0, R10, UR6, 0x3 ;  /* 0x000000060a007c11 */ /* 0x000fe4000f8e18ff */
[----:B------:R-:W-:Y:S02]  /*2da0*/  SHF.L.U32 R5, R9, 0x1f, RZ ;  /* 0x0000001f09057819 */ /* 0x000fe400000006ff */
[----:B------:R-:W-:Y:S01]  /*2db0*/  PLOP3.LUT P0, PT, PT, PT, UP3, 0x80, 0x8 ;  /* 0x000000000008781c */ /* 0x000fe20003f0f038 */
[----:B------:R-:W-:Y:S01]  /*2dc0*/  VIADD R3, R0, 0x80 ;  /* 0x0000008000037836 */ /* 0x000fe20000000000 */
[----:B-1----:R-:W1:Y:S02]  /*2dd0*/  SYNCS.PHASECHK.TRANS64.TRYWAIT P1, [R0+URZ+0x70], R5 ;  /* 0x00007005000075a7 */ /* 0x002e6400080211ff */
[----:B-1--4-:R-:W-:Y:S09]  /*2de0*/  @!P1 BRA `(.L_x_51) ;  /* 0x0000005000549947 */ /* 0x012ff20003800000 */
.L_x_140:
[----:B------:R-:W-:Y:S01]  /*2df0*/  LEA R4, R10, UR6, 0x4 ;  /* 0x000000060a047c11 */ /* 0x000fe2000f8e20ff */
[----:B------:R-:W-:Y:S01]  /*2e00*/  @UP3 ULEA UR4, UR17, UR6, 0x3 ;  /* 0x0000000611043291 */ /* 0x000fe2000f8e18ff */
[----:B------:R-:W-:Y:S01]  /*2e10*/  PLOP3.LUT P2, PT, PT, PT, PT, 0x80, 0x8 ;  /* 0x000000000008781c */ /* 0x000fe20003f4f070 */
[----:B------:R-:W-:Y:S01]  /*2e20*/  ULEA UR8, UR18, UR6, 0x3 ;  /* 0x0000000612087291 */ /* 0x000fe2000f8e18ff */
[----:B------:R-:W-:Y:S02]  /*2e30*/  PRMT R3, RZ, 0x654, R3 ;  /* 0x00000654ff037816 */ /* 0x000fe40000000003 */
[----:B-1----:R-:W1:Y:S01]  /*2e40*/  LDS.128 R4, [R4+0x100] ;  /* 0x0001000004047984 */ /* 0x002e620000000c00 */
[----:B------:R-:W-:Y:S02]  /*2e50*/  @P0 SHF.L.U32 R2, R8, 0x1f, RZ ;  /* 0x0000001f08020819 */ /* 0x000fe400000006ff */
[----:B------:R-:W-:Y:S01]  /*2e60*/  SHF.L.U32 R0, R11, 0x1f, RZ ;  /* 0x0000001f0b007819 */ /* 0x000fe200000006ff */
[----:B------:R-:W-:Y:S01]  /*2e70*/  @!PT LDS RZ, [RZ] ;  /* 0x00000000fffff984 */ /* 0x000fe20000000800 */
[----:B------:R-:W-:Y:S01]  /*2e80*/  @!PT LDS RZ, [RZ] ;  /* 0x00000000fffff984 */ /* 0x000fe20000000800 */
[----:B------:R-:W-:Y:S01]  /*2e90*/  @!PT LDS RZ, [RZ] ;  /* 0x00000000fffff984 */ /* 0x000fe20000000800 */
[----:B------:R-:W-:Y:S01]  /*2ea0*/  @!PT LDS RZ, [RZ] ;  /* 0x00000000fffff984 */ /* 0x000fe20000000800 */
[----:B------:R2:W-:Y:S06]  /*2eb0*/  MEMBAR.ALL.CTA ;  /* 0x0000000000007992 */ /* 0x0005ec0000008000 */
[----:B--2---:R-:W2:Y:S02]  /*2ec0*/  FENCE.VIEW.ASYNC.S ;  /* 0x00000000000073c6 */ /* 0x004ea40000000000 */
[----:B--2---:R2:W-:Y:S01]  /*2ed0*/  SYNCS.ARRIVE.TRANS64.RED.A1T0 RZ, [R3+URZ], RZ ;  /* 0x000000ff03ff79a7 */ /* 0x0045e200081004ff */
[----:B------:R2:W4:Y:S01]  /*2ee0*/  @P0 SYNCS.PHASECHK.TRANS64.TRYWAIT P2, [UR4], R2 ;  /* 0x00000002ff0005a7 */ /* 0x0005220008041104 */
[----:B------:R-:W-:Y:S01]  /*2ef0*/  ULEA.HI UR4, UR18, UR18, URZ, 0x1 ;  /* 0x0000001212047291 */ /* 0x000fe2000f8f08ff */
[----:B-1----:R-:W-:-:S03]  /*2f00*/  LOP3.LUT P1, RZ, R6, 0x1, RZ, 0xc0, !PT ;  /* 0x0000000106ff7812 */ /* 0x002fc6000782c0ff */
[----:B------:R-:W-:Y:S02]  /*2f10*/  USHF.L.U32 UR9, UR4, 0x6, URZ ;  /* 0x0000000604097899 */ /* 0x000fe400080006ff */
[----:B------:R-:W-:Y:S02]  /*2f20*/  ULOP3.LUT UR4, UR4, 0xffe, URZ, 0xc0, !UPT ;  /* 0x00000ffe04047892 */ /* 0x000fe4000f8ec0ff */
[----:B------:R-:W-:Y:S02]  /*2f30*/  ULOP3.LUT UR9, UR9, 0xffffff80, URZ, 0xc0, !UPT ;  /* 0xffffff8009097892 */ /* 0x000fe4000f8ec0ff */
[----:B------:R-:W-:Y:S02]  /*2f40*/  UIADD3 UR4, UPT, UPT, -UR4, UR18, URZ ;  /* 0x0000001204047290 */ /* 0x000fe4000fffe1ff */
[----:B------:R-:W-:Y:S01]  /*2f50*/  UIADD3 UR9, UPT, UPT, UR19, UR9, URZ ;  /* 0x0000000913097290 */ /* 0x000fe2000fffe0ff */
[----:B------:R-:W1:Y:S03]  /*2f60*/  SYNCS.PHASECHK.TRANS64.TRYWAIT P0, [UR8+0xb0], R0 ;  /* 0x0000b000ff0075a7 */ /* 0x000e660008001108 */
[----:B------:R-:W-:Y:S01]  /*2f70*/  ULEA UR9, UR4, UR9, 0x14 ;  /* 0x0000000904097291 */ /* 0x000fe2000f8ea0ff */
[----:B-12-4-:R-:W-:Y:S11]  /*2f80*/  @!P0 BRA `(.L_x_52) ;  /* 0x0000005000008947 */ /* 0x016ff60003800000 */
.L_x_142:
[----:B------:R-:W-:Y:S01]  /*2f90*/  IADD3 R10, PT, PT, R10, 0x1, RZ ;  /* 0x000000010a0a7810 */ /* 0x000fe20007ffe0ff */
[----:B------:R-:W-:Y:S06]  /*2fa0*/  BRA.U !UP3, `(.L_x_53) ;  /* 0x000000010b987547 */ /* 0x000fec000b800000 */
[----:B------:R-:W-:Y:S01]  /*2fb0*/  UPLOP3.LUT UP4, UPT, UPT, UPT, UPT, 0x40, 0x4 ;  /* 0x000000000004789c */ /* 0x000fe20003f8e870 */
[----:B------:R-:W-:Y:S01]  /*2fc0*/  UMOV UR16, UR10 ;  /* 0x0000000a00107c82 */ /* 0x000fe20008000000 */
[----:B------:R-:W-:Y:S01]  /*2fd0*/  UMOV UR15, UR5 ;  /* 0x00000005000f7c82 */ /* 0x000fe20008000000 */
[----:B------:R-:W-:-:S08]  /*2fe0*/  UMOV UR14, UR17 ;  /* 0x00000011000e7c82 */ /* 0x000fd00008000000 */
.L_x_56:
[----:B------:R-:W-:Y:S02]  /*2ff0*/  UIADD3 UR16, UPT, UPT, UR16, 0x1, URZ ;  /* 0x0000000110107890 */ /* 0x000fe4000fffe0ff */
[----:B--2---:R-:W-:Y:S02]  /*3000*/  ULEA UR7, UR14, UR6, 0x3 ;  /* 0x000000060e077291 */ /* 0x004fe4000f8e18ff */
[----:B------:R-:W-:Y:S01]  /*3010*/  UISETP.NE.AND UP0, UPT, UR16, URZ, UPT ;  /* 0x000000ff1000728c */ /* 0x000fe2000bf05270 */
[----:B----4-:R-:W-:Y:S10]  /*3020*/  @P2 BRA `(.L_x_54) ;  /* 0x00000000000c2947 */ /* 0x010ff40003800000 */
[----:B-1----:R-:W-:Y:S04]  /*3030*/  SHF.L.U32 R3, R8, 0x1f, RZ ;  /* 0x0000001f08037819 */ /* 0x002fe800000006ff */
[----:B------:R-:W1:Y:S02]  /*3040*/  SYNCS.PHASECHK.TRANS64.TRYWAIT P0, [UR7], R3 ;  /* 0x00000003ff0075a7 */ /* 0x000e640008001107 */
[----:B-1----:R-:W-:Y:S05]  /*3050*/  @!P0 BRA `(.L_x_55) ;  /* 0x0000004c00e48947 */ /* 0x002fea0003800000 */
.L_x_54:
[----:B------:R-:W-:Y:S01]  /*3060*/  UISETP.NE.AND UP1, UPT, UR15, 0x1, UPT ;  /* 0x000000010f00788c */ /* 0x000fe2000bf25270 */
[----:B------:R-:W-:Y:S01]  /*3070*/  PLOP3.LUT P2, PT, PT, PT, PT, 0x80, 0x8 ;  /* 0x000000000008781c */ /* 0x000fe20003f4f070 */
[----:B------:R-:W-:Y:S02]  /*3080*/  UIADD3 UR17, UPT, UPT, UR14, 0x1, URZ ;  /* 0x000000010e117890 */ /* 0x000fe4000fffe0ff */
[----:B------:R-:W-:Y:S02]  /*3090*/  ULEA UR24, UR14, UR12, 0x9 ;  /* 0x0000000c0e187291 */ /* 0x000fe4000f8e48ff */
[----:B------:R-:W-:Y:S01]  /*30a0*/  UISETP.NE.AND UP2, UPT, UR17, 0x2, UPT ;  /* 0x000000021100788c */ /* 0x000fe2000bf45270 */
[----:B------:R-:W-:Y:S01]  /*30b0*/  PLOP3.LUT P0, PT, PT, PT, UP1, 0x80, 0x8 ;  /* 0x000000000008781c */ /* 0x000fe20003f0f018 */
[----:B------:R-:W-:Y:S02]  /*30c0*/  ULEA UR26, UR14, UR11, 0x8 ;  /* 0x0000000b0e1a7291 */ /* 0x000fe4000f8e40ff */
[----:B------:R-:W-:Y:S02]  /*30d0*/  USEL UR13, URZ, 0x1, UP2 ;  /* 0x00000001ff0d7887 */ /* 0x000fe40009000000 */
[----:B------:R-:W-:Y:S02]  /*30e0*/  USEL UR17, UR17, URZ, UP2 ;  /* 0x000000ff11117287 */ /* 0x000fe40009000000 */
[----:B------:R-:W-:Y:S02]  /*30f0*/  UIADD3 UR30, UPT, UPT, UR24, 0x2, URZ ;  /* 0x00000002181e7890 */ /* 0x000fe4000fffe0ff */
[----:B------:R-:W-:Y:S01]  /*3100*/  @UP1 ULEA UR4, UR17, UR6, 0x3 ;  /* 0x0000000611041291 */ /* 0x000fe2000f8e18ff */
[----:B------:R-:W-:Y:S01]  /*3110*/  LOP3.LUT R8, R8, UR13, RZ, 0x3c, !PT ;  /* 0x0000000d08087c12 */ /* 0x000fe2000f8e3cff */
[----:B------:R-:W-:Y:S02]  /*3120*/  UIADD3 UR28, UPT, UPT, UR26, 0x2, URZ ;  /* 0x000000021a1c7890 */ /* 0x000fe4000fffe0ff */
[----:B------:R-:W-:Y:S01]  /*3130*/  UIADD3 UR7, UPT, UPT, UR7, 0x10, URZ ;  /* 0x0000001007077890 */ /* 0x000fe2000fffe0ff */
[----:B-1----:R-:W-:Y:S01]  /*3140*/  @P0 SHF.L.U32 R0, R8, 0x1f, RZ ;  /* 0x0000001f08000819 */ /* 0x002fe200000006ff */
[----:B------:R-:W-:Y:S01]  /*3150*/  UMOV UR25, 0x80004020 ;  /* 0x8000402000197882 */ /* 0x000fe20000000000 */
[----:B------:R-:W-:Y:S01]  /*3160*/  UMOV UR27, 0x80004020 ;  /* 0x80004020001b7882 */ /* 0x000fe20000000000 */
[----:B------:R-:W-:Y:S01]  /*3170*/  UMOV UR31, 0x80004020 ;  /* 0x80004020001f7882 */ /* 0x000fe20000000000 */
[----:B------:R2:W4:Y:S01]  /*3180*/  @P0 SYNCS.PHASECHK.TRANS64.TRYWAIT P2, [UR4], R0 ;  /* 0x00000000ff0005a7 */ /* 0x0005220008041104 */
[----:B------:R-:W-:Y:S01]  /*3190*/  UIADD3 UR15, UPT, UPT, UR15, -0x1, URZ ;  /* 0xffffffff0f0f7890 */ /* 0x000fe2000fffe0ff */
[----:B------:R2:W-:Y:S01]  /*31a0*/  UTCHMMA gdesc[UR26], gdesc[UR24], tmem[UR9], tmem[UR22], idesc[UR23], UP4 ;  /* 0x00ff16181a0075ea */ /* 0x0005e2000a000009 */
[----:B------:R-:W-:Y:S01]  /*31b0*/  UPLOP3.LUT UP4, UPT, UPT, UPT, UPT, 0x80, 0x8 ;  /* 0x000000000008789c */ /* 0x000fe20003f8f070 */
[----:B------:R-:W-:Y:S01]  /*31c0*/  UMOV UR29, 0x80004020 ;  /* 0x80004020001d7882 */ /* 0x000fe20000000000 */
[----:B------:R-:W-:Y:S01]  /*31d0*/  UMOV UR14, UR17 ;  /* 0x00000011000e7c82 */ /* 0x000fe20008000000 */
[----:B------:R2:W-:Y:S01]  /*31e0*/  UTCHMMA gdesc[UR28], gdesc[UR30], tmem[UR9], tmem[UR20], idesc[UR21], UPT ;  /* 0x00ff141e1c0075ea */ /* 0x0005e2000b800009 */
[----:B------:R2:W-:Y:S01]  /*31f0*/  UTCBAR [UR7], URZ ;  /* 0x000000ff070073e9 */ /* 0x0005e200080000ff */
[----:B------:R-:W-:Y:S06]  /*3200*/  BRA.U UP0, `(.L_x_56) ;  /* 0xfffffffd00787547 */ /* 0x000fec000b83ffff */
.L_x_53:
[----:B------:R-:W-:Y:S01]  /*3210*/  UIADD3 UR18, UPT, UPT, UR18, 0x1, URZ ;  /* 0x0000000112127890 */ /* 0x000fe2000fffe0ff */
[C---:B------:R-:W-:Y:S01]  /*3220*/  ISETP.NE.AND P0, PT, R10.reuse, 0x2, PT ;  /* 0x000000020a00780c */ /* 0x040fe20003f05270 */
[----:B------:R-:W-:Y:S02]  /*3230*/  UIADD3 UR8, UPT, UPT, UR8, 0x90, URZ ;  /* 0x0000009008087890 */ /* 0x000fe4000fffe0ff */
[----:B------:R-:W-:Y:S01]  /*3240*/  UISETP.NE.AND UP0, UPT, UR18, 0x4, UPT ;  /* 0x000000041200788c */ /* 0x000fe2000bf05270 */
[----:B-12---:R-:W-:Y:S02]  /*3250*/  SEL R0, RZ, 0x1, P0 ;  /* 0x00000001ff007807 */ /* 0x006fe40000000000 */
[----:B------:R-:W-:Y:S01]  /*3260*/  SEL R10, R10, RZ, P0 ;  /* 0x000000ff0a0a7207 */ /* 0x000fe20000000000 */
[----:B------:R-:W-:Y:S01]  /*3270*/  USEL UR4, URZ, 0x1, UP0 ;  /* 0x00000001ff047887 */ /* 0x000fe20008000000 */
[----:B------:R-:W-:Y:S01]  /*3280*/  LOP3.LUT R9, R9, R0, RZ, 0x3c, !PT ;  /* 0x0000000009097212 */ /* 0x000fe200078e3cff */
[----:B------:R-:W-:Y:S01]  /*3290*/  USEL UR18, UR18, URZ, UP0 ;  /* 0x000000ff12127287 */ /* 0x000fe20008000000 */
[----:B------:R1:W-:Y:S03]  /*32a0*/  UTCBAR [UR8], URZ ;  /* 0x000000ff080073e9 */ /* 0x0003e600080000ff */
[----:B------:R-:W-:Y:S01]  /*32b0*/  LOP3.LUT R11, R11, UR4, RZ, 0x3c, !PT ;  /* 0x000000040b0b7c12 */ /* 0x000fe2000f8e3cff */
[----:B------:R-:W-:Y:S07]  /*32c0*/  @P1 BRA `(.L_x_57) ;  /* 0xfffffff800b01947 */ /* 0x000fee000383ffff */
[----:B------:R-:W2:Y:S01]  /*32d0*/  S2UR UR4, SR_CgaCtaId ;  /* 0x00000000000479c3 */ /* 0x000ea20000008800 */
[----:B------:R-:W-:Y:S01]  /*32e0*/  ELECT P0, URZ, PT ;  /* 0x0000000000ff782f */ /* 0x000fe20003800000 */
[----:B------:R-:W-:Y:S01]  /*32f0*/  IMAD.MOV.U32 R0, RZ, RZ, 0x1 ;  /* 0x00000001ff007424 */ /* 0x000fe200078e00ff */
[----:B------:R-:W-:Y:S01]  /*3300*/  UIADD3 UR6, UPT, UPT, UR6, 0xb0, URZ ;  /* 0x000000b006067890 */ /* 0x000fe2000fffe0ff */
[----:B------:R-:W-:Y:S01]  /*3310*/  SHF.L.U32 R3, R11, 0x1f, RZ ;  /* 0x0000001f0b037819 */ /* 0x000fe200000006ff */
[----:B------:R-:W-:-:S03]  /*3320*/  UMOV UR5, 0x40 ;  /* 0x0000004000057882 */ /* 0x000fc60000000000 */
[----:B------:R-:W-:Y:S01]  /*3330*/  UVIRTCOUNT.DEALLOC.SMPOOL 0x80 ;  /* 0x000000800000784c */ /* 0x000fe20000000000 */
[----:B--2---:R-:W-:Y:S02]  /*3340*/  ULEA UR4, UR4, UR5, 0x18 ;  /* 0x0000000504047291 */ /* 0x004fe4000f8ec0ff */
[----:B------:R-:W-:-:S07]  /*3350*/  ULEA UR5, UR18, UR6, 0x3 ;  /* 0x0000000612057291 */ /* 0x000fce000f8e18ff */
[----:B------:R2:W-:Y:S02]  /*3360*/  @P0 STS.U8 [UR4+0x1c], R0 ;  /* 0x00001c00ff000988 */ /* 0x0005e40008000004 */
[----:B------:R-:W3:Y:S02]  /*3370*/  SYNCS.PHASECHK.TRANS64.TRYWAIT P0, [UR5], R3 ;  /* 0x00000003ff0075a7 */ /* 0x000ee40008001105 */
[----:B--23--:R-:W-:Y:S05]  /*3380*/  @!P0 BRA `(.L_x_58) ;  /* 0x0000004c00308947 */ /* 0x00cfea0003800000 */
.L_x_145:
[----:B------:R-:W-:-:S04]  /*3390*/  UIADD3 UR7, UPT, UPT, UR18, 0x1, URZ ;  /* 0x0000000112077890 */ /* 0x000fc8000fffe0ff */
[----:B------:R-:W-:-:S04]  /*33a0*/  UISETP.NE.AND UP0, UPT, UR7, 0x4, UPT ;  /* 0x000000040700788c */ /* 0x000fc8000bf05270 */
[----:B-1----:R-:W-:Y:S02]  /*33b0*/  USEL UR8, URZ, 0x1, UP0 ;  /* 0x00000001ff087887 */ /* 0x002fe40008000000 */
[----:B------:R-:W-:-:S04]  /*33c0*/  USEL UR7, UR7, URZ, UP0 ;  /* 0x000000ff07077287 */ /* 0x000fc80008000000 */
[----:B------:R-:W-:Y:S01]  /*33d0*/  ULEA UR5, UR7, UR6, 0x3 ;  /* 0x0000000607057291 */ /* 0x000fe2000f8e18ff */
[----:B------:R-:W-:-:S04]  /*33e0*/  LOP3.LUT R2, R11, UR8, RZ, 0x3c, !PT ;  /* 0x000000080b027c12 */ /* 0x000fc8000f8e3cff */
[----:B--2---:R-:W-:-:S04]  /*33f0*/  SHF.L.U32 R3, R2, 0x1f, RZ ;  /* 0x0000001f02037819 */ /* 0x004fc800000006ff */
[----:B------:R-:W1:Y:S02]  /*3400*/  SYNCS.PHASECHK.TRANS64.TRYWAIT P0, [UR5], R3 ;  /* 0x00000003ff0075a7 */ /* 0x000e640008001105 */
[----:B-1----:R-:W-:Y:S05]  /*3410*/  @!P0 BRA `(.L_x_59) ;  /* 0x0000004c00248947 */ /* 0x002fea0003800000 */
.L_x_147:
[----:B------:R-:W-:-:S04]  /*3420*/  UIADD3 UR7, UPT, UPT, UR7, 0x1, URZ ;  /* 0x0000000107077890 */ /* 0x000fc8000fffe0ff */
[----:B------:R-:W-:-:S04]  /*3430*/  UISETP.NE.AND UP0, UPT, UR7, 0x4, UPT ;  /* 0x000000040700788c */ /* 0x000fc8000bf05270 */
[----:B------:R-:W-:Y:S02]  /*3440*/  USEL UR8, URZ, 0x1, UP0 ;  /* 0x00000001ff087887 */ /* 0x000fe40008000000 */
[----:B------:R-:W-:-:S04]  /*3450*/  USEL UR7, UR7, URZ, UP0 ;  /* 0x000000ff07077287 */ /* 0x000fc80008000000 */
[----:B------:R-:W-:Y:S01]  /*3460*/  ULEA UR5, UR7, UR6, 0x3 ;  /* 0x0000000607057291 */ /* 0x000fe2000f8e18ff */
[----:B------:R-:W-:-:S04]  /*3470*/  LOP3.LUT R2, R2, UR8, RZ, 0x3c, !PT ;  /* 0x0000000802027c12 */ /* 0x000fc8000f8e3cff */
[----:B-1----:R-:W-:-:S04]  /*3480*/  SHF.L.U32 R3, R2, 0x1f, RZ ;  /* 0x0000001f02037819 */ /* 0x002fc800000006ff */
[----:B------:R-:W1:Y:S02]  /*3490*/  SYNCS.PHASECHK.TRANS64.TRYWAIT P0, [UR5], R3 ;  /* 0x00000003ff0075a7 */ /* 0x000e640008001105 */
[----:B-1----:R-:W-:Y:S05]  /*34a0*/  @!P0 BRA `(.L_x_60) ;  /* 0x0000004c00188947 */ /* 0x002fea0003800000 */
.L_x_149:
[----:B------:R-:W-:-:S04]  /*34b0*/  UIADD3 UR7, UPT, UPT, UR7, 0x1, URZ ;  /* 0x0000000107077890 */ /* 0x000fc8000fffe0ff */
[----:B------:R-:W-:-:S04]  /*34c0*/  UISETP.NE.AND UP0, UPT, UR7, 0x4, UPT ;  /* 0x000000040700788c */ /* 0x000fc8000bf05270 */
[----:B------:R-:W-:Y:S02]  /*34d0*/  USEL UR5, URZ, 0x1, UP0 ;  /* 0x00000001ff057887 */ /* 0x000fe40008000000 */
[----:B------:R-:W-:-:S04]  /*34e0*/  USEL UR7, UR7, URZ, UP0 ;  /* 0x000000ff07077287 */ /* 0x000fc80008000000 */
[----:B------:R-:W-:Y:S01]  /*34f0*/  ULEA UR7, UR7, UR6, 0x3 ;  /* 0x0000000607077291 */ /* 0x000fe2000f8e18ff */
[----:B-1----:R-:W-:-:S04]  /*3500*/  LOP3.LUT R3, R2, UR5, RZ, 0x3c, !PT ;  /* 0x0000000502037c12 */ /* 0x002fc8000f8e3cff */
[----:B------:R-:W-:-:S04]  /*3510*/  SHF.L.U32 R3, R3, 0x1f, RZ ;  /* 0x0000001f03037819 */ /* 0x000fc800000006ff */
[----:B------:R-:W1:Y:S02]  /*3520*/  SYNCS.PHASECHK.TRANS64.TRYWAIT P0, [UR7], R3 ;  /* 0x00000003ff0075a7 */ /* 0x000e640008001107 */
[----:B-1----:R-:W-:Y:S05]  /*3530*/  @!P0 BRA `(.L_x_61) ;  /* 0x0000004c000c8947 */ /* 0x002fea0003800000 */
.L_x_151:
[----:B------:R-:W-:Y:S01]  /*3540*/  NOP ;  /* 0x0000000000007918 */ /* 0x000fe20000000000 */
[----:B-1----:R-:W1:Y:S01]  /*3550*/  LDS R0, [UR4+0x14] ;  /* 0x00001404ff007984 */ /* 0x002e620008000800 */
[----:B------:R-:W-:Y:S01]  /*3560*/  ULOP3.LUT UR6, UR19, 0xffff, URZ, 0xc0, !UPT ;  /* 0x0000ffff13067892 */ /* 0x000fe2000f8ec0ff */
[----:B------:R-:W-:Y:S01]  /*3570*/  UMOV UR8, 0xffff ;  /* 0x0000ffff00087882 */ /* 0x000fe20000000000 */
[----:B------:R-:W-:Y:S02]  /*3580*/  UMOV UR5, 0x1 ;  /* 0x0000000100057882 */ /* 0x000fe40000000000 */
[----:B------:R-:W-:-:S04]  /*3590*/  USHF.R.U32.HI UR6, URZ, 0x5, UR6 ;  /* 0x00000005ff067899 */ /* 0x000fc80008011606 */
[----:B------:R-:W-:Y:S02]  /*35a0*/  USHF.L.U32 UR8, UR8, UR6, URZ ;  /* 0x0000000608087299 */ /* 0x000fe400080006ff */
[----:B------:R-:W-:-:S04]  /*35b0*/  USHF.L.U32 UR5, UR5, UR6, URZ ;  /* 0x0000000605057299 */ /* 0x000fc800080006ff */
[----:B-1----:R-:W-:-:S04]  /*35c0*/  LOP3.LUT R0, R0, UR8, RZ, 0xc0, !PT ;  /* 0x0000000800007c12 */ /* 0x002fc8000f8ec0ff */
[----:B------:R-:W-:-:S13]  /*35d0*/  ISETP.NE.AND P0, PT, R0, UR8, PT ;  /* 0x0000000800007c0c */ /* 0x000fda000bf05270 */
[----:B------:R-:W-:Y:S05]  /*35e0*/  @P0 BRA `(.L_x_62) ;  /* 0x0000000000580947 */ /* 0x000fea0003800000 */
[----:B------:R-:W1:Y:S02]  /*35f0*/  LDS R0, [UR4+0x18] ;  /* 0x00001804ff007984 */ /* 0x000e640008000800 */
[----:B-1----:R-:W-:-:S04]  /*3600*/  LOP3.LUT R0, R0, UR5, RZ, 0xc0, !PT ;  /* 0x0000000500007c12 */ /* 0x002fc8000f8ec0ff */
[----:B------:R-:W-:-:S13]  /*3610*/  ISETP.NE.AND P0, PT, R0, UR5, PT ;  /* 0x0000000500007c0c */ /* 0x000fda000bf05270 */
[----:B------:R-:W-:Y:S05]  /*3620*/  @P0 BRA `(.L_x_63) ;  /* 0x00000000003c0947 */ /* 0x000fea0003800000 */
[----:B------:R-:W1:Y:S01]  /*3630*/  S2R R2, SR_LANEID ;  /* 0x0000000000027919 */ /* 0x000e620000000000 */
[----:B------:R-:W-:Y:S01]  /*3640*/  ULOP3.LUT UR8, URZ, UR8, URZ, 0x33, !UPT ;  /* 0x00000008ff087292 */ /* 0x000fe2000f8e33ff */
[----:B------:R-:W-:Y:S01]  /*3650*/  LOP3.LUT R4, RZ, UR5, RZ, 0x33, !PT ;  /* 0x00000005ff047c12 */ /* 0x000fe2000f8e33ff */
[----:B------:R-:W-:Y:S02]  /*3660*/  VOTEU.ANY UR7, UPT, PT ;  /* 0x0000000000077886 */ /* 0x000fe400038e0100 */
[----:B------:R-:W-:Y:S01]  /*3670*/  UFLO.U32 UR7, UR7 ;  /* 0x00000007000772bd */ /* 0x000fe200080e0000 */
[----:B------:R-:W2:Y:S01]  /*3680*/  REDUX UR5, R4 ;  /* 0x00000000040573c4 */ /* 0x000ea20000000000 */
[----:B------:R-:W-:-:S06]  /*3690*/  IMAD.U32 R0, RZ, RZ, UR8 ;  /* 0x00000008ff007e24 */ /* 0x000fcc000f8e00ff */
[----:B------:R3:W-:Y:S01]  /*36a0*/  UTCATOMSWS.AND URZ, UR8 ;  /* 0x0000000800ff79e3 */ /* 0x0007e20008000000 */
[----:B------:R-:W4:Y:S01]  /*36b0*/  REDUX UR6, R0 ;  /* 0x00000000000673c4 */ /* 0x000f220000000000 */
[----:B-1----:R-:W-:Y:S01]  /*36c0*/  ISETP.EQ.U32.AND P0, PT, R2, UR7, PT ;  /* 0x0000000702007c0c */ /* 0x002fe2000bf02070 */
[----:B--2---:R-:W-:Y:S01]  /*36d0*/  IMAD.U32 R2, RZ, RZ, UR5 ;  /* 0x00000005ff027e24 */ /* 0x004fe2000f8e00ff */
[----:B----4-:R-:W-:-:S11]  /*36e0*/  MOV R3, UR6 ;  /* 0x0000000600037c02 */ /* 0x010fd60008000f00 */
[----:B------:R3:W-:Y:S04]  /*36f0*/  @P0 ATOMS.AND RZ, [UR4+0x14], R3 ;  /* 0x00001403ffff098c */ /* 0x0007e8000a800004 */
[----:B------:R3:W-:Y:S01]  /*3700*/  @P0 ATOMS.AND RZ, [UR4+0x18], R2 ;  /* 0x00001802ffff098c */ /* 0x0007e2000a800004 */
[----:B------:R-:W-:Y:S05]  /*3710*/  BRA `(.L_x_64) ;  /* 0x0000000000147947 */ /* 0x000fea0003800000 */
.L_x_63:
[----:B------:R-:W-:Y:S02]  /*3720*/  MOV R2, 0x3740 ;  /* 0x0000374000027802 */ /* 0x000fe40000000f00 */
[----:B----45:R-:W-:Y:S05]  /*3730*/  CALL.REL.NOINC `($__internal_0_$__cuda_sm10x_tcgen05_guardrail_trap_col_being_dealloced_not_returned_by_alloc) ;  /* 0x0000004c00f47944 */ /* 0x030fea0003c00000 */
[----:B------:R-:W-:Y:S05]  /*3740*/  BRA `(.L_x_64) ;  /* 0x0000000000087947 */ /* 0x000fea0003800000 */
.L_x_62:
[----:B------:R-:W-:Y:S02]  /*3750*/  MOV R2, 0x3770 ;  /* 0x0000377000027802 */ /* 0x000fe40000000f00 */
[----:B----45:R-:W-:Y:S05]  /*3760*/  CALL.REL.NOINC `($__internal_2_$__cuda_sm10x_tcgen05_guardrail_trap_unallocated_columns_being_dealloced) ;  /* 0x0000005000007944 */ /* 0x030fea0003c00000 */
.L_x_64:
[----:B------:R-:W-:Y:S01]  /*3770*/  NOP ;  /* 0x0000000000007918 */ /* 0x000fe20000000000 */
[----:B---3--:R-:W-:Y:S05]  /*3780*/  EXIT ;  /* 0x000000000000794d */ /* 0x008fea0003800000 */
.L_x_46:
[----:B------:R-:W-:-:S09]  /*3790*/  UISETP.NE.OR UP2, UPT, UR8, 0x3, !UP2 ;  /* 0x000000030800788c */ /* 0x000fd2000d745670 */
[----:B------:R-:W-:Y:S05]  /*37a0*/  BRA.U UP2, `(.L_x_65) ;  /* 0x0000001102147547 */ /* 0x000fea000b800000 */
[----:B------:R-:W1:Y:S01]  /*37b0*/  LDC R0, c[0x0][0xb30] ;  /* 0x0002cc00ff007b82 */ /* 0x000e620000000800 */
[----:B------:R-:W2:Y:S01]  /*37c0*/  LDCU.64 UR8, c[0x0][0x888] ;  /* 0x00011100ff0877ac */ /* 0x000ea20008000a00 */
[----:B------:R-:W-:Y:S02]  /*37d0*/  HFMA2 R25, -RZ, RZ, 0, 0 ;  /* 0x00000000ff197431 */ /* 0x000fe400000001ff */
[----:B------:R-:W-:Y:S01]  /*37e0*/  IMAD.MOV.U32 R32, RZ, RZ, 0x1 ;  /* 0x00000001ff207424 */ /* 0x000fe200078e00ff */
[----:B------:R-:W-:Y:S01]  /*37f0*/  MOV R23, 0x1000 ;  /* 0x0000100000177802 */ /* 0x000fe20000000f00 */
[----:B------:R-:W4:Y:S01]  /*3800*/  LDCU.64 UR4, c[0x0][0x890] ;  /* 0x00011200ff0477ac */ /* 0x000f220008000a00 */
[----:B------:R-:W-:Y:S01]  /*3810*/  IMAD.MOV.U32 R27, RZ, RZ, RZ ;  /* 0x000000ffff1b7224 */ /* 0x000fe200078e00ff */
[----:B------:R-:W3:Y:S01]  /*3820*/  LDC R19, c[0x0][0x370] ;  /* 0x0000dc00ff137b82 */ /* 0x000ee20000000800 */
[----:B------:R-:W-:Y:S01]  /*3830*/  UMOV UR7, 0x400 ;  /* 0x0000040000077882 */ /* 0x000fe20000000000 */
[----:B------:R-:W-:-:S02]  /*3840*/  UPLOP3.LUT UP1, UPT, UPT, UPT, UPT, 0x40, 0x4 ;  /* 0x000000000004789c */ /* 0x000fc40003f2e870 */
[----:B------:R-:W-:-:S04]  /*3850*/  ULEA UR7, UR37, UR7, 0x18 ;  /* 0x0000000725077291 */ /* 0x000fc8000f8ec0ff */
[----:B------:R-:W3:Y:S01]  /*3860*/  LDC R2, c[0x0][0xb0c] ;  /* 0x0002c300ff027b82 */ /* 0x000ee20000000800 */
[----:B------:R-:W-:Y:S02]  /*3870*/  UIADD3 UR13, UPT, UPT, UR7, 0x38, URZ ;  /* 0x00000038070d7890 */ /* 0x000fe4000fffe0ff */
[----:B--2---:R-:W-:Y:S02]  /*3880*/  UISETP.NE.U32.AND UP2, UPT, UR8, URZ, UPT ;  /* 0x000000ff0800728c */ /* 0x004fe4000bf45070 */
[----:B------:R-:W-:Y:S02]  /*3890*/  UIADD3 UR33, UPT, UPT, UR7, 0x20, URZ ;  /* 0x0000002007217890 */ /* 0x000fe4000fffe0ff */
[----:B----4-:R-:W-:Y:S01]  /*38a0*/  UISETP.NE.U32.AND UP3, UPT, UR4, URZ, UPT ;  /* 0x000000ff0400728c */ /* 0x010fe2000bf65070 */
[----:B------:R-:W2:Y:S01]  /*38b0*/  LDC R18, c[0x0][0xb20] ;  /* 0x0002c800ff127b82 */ /* 0x000ea20000000800 */
[----:B-1----:R-:W-:Y:S01]  /*38c0*/  ISETP.NE.AND P1, PT, R0, 0x1, PT ;  /* 0x000000010000780c */ /* 0x002fe20003f25270 */
[----:B------:R-:W-:-:S02]  /*38d0*/  UISETP.NE.AND.EX UP2, UPT, UR9, URZ, UPT, UP2 ;  /* 0x000000ff0900728c */ /* 0x000fc4000bf45320 */
[----:B------:R-:W-:Y:S02]  /*38e0*/  UIADD3 UR25, UPT, UPT, UR7, 0x28, URZ ;  /* 0x0000002807197890 */ /* 0x000fe4000fffe0ff */
[----:B------:R-:W-:Y:S02]  /*38f0*/  UIADD3 UR17, UPT, UPT, UR7, 0x30, URZ ;  /* 0x0000003007117890 */ /* 0x000fe4000fffe0ff */
[----:B------:R-:W1:Y:S01]  /*3900*/  LDC.64 R36, c[0x0][0x348] ;  /* 0x0000d200ff247b82 */ /* 0x000e620000000a00 */
[----:B------:R-:W-:Y:S02]  /*3910*/  UPRMT UR13, UR37, 0x654, UR13 ;  /* 0x00000654250d7896 */ /* 0x000fe4000800000d */
[----:B------:R-:W-:-:S05]  /*3920*/  UISETP.NE.AND.EX UP3, UPT, UR5, URZ, UPT, UP3 ;  /* 0x000000ff0500728c */ /* 0x000fca000bf65330 */
[----:B------:R-:W4:Y:S08]  /*3930*/  LDC.64 R16, c[0x0][0xb10] ;  /* 0x0002c400ff107b82 */ /* 0x000f300000000a00 */
[----:B------:R-:W1:Y:S08]  /*3940*/  LDC.64 R6, c[0x0][0xb18] ;  /* 0x0002c600ff067b82 */ /* 0x000e700000000a00 */
[----:B------:R-:W1:Y:S08]  /*3950*/  LDC.64 R4, c[0x0][0xb28] ;  /* 0x0002ca00ff047b82 */ /* 0x000e700000000a00 */
[----:B--23--:R-:W1:Y:S02]  /*3960*/  LDC R22, c[0x0][0x374] ;  /* 0x0000dd00ff167b82 */ /* 0x00ce640000000800 */
.L_x_76:
[----:B------:R-:W-:Y:S02]  /*3970*/  LEA R0, R27, UR7, 0x3 ;  /* 0x000000071b007c11 */ /* 0x000fe4000f8e18ff */
[----:B------:R-:W-:Y:S02]  /*3980*/  SHF.L.U32 R3, R25, 0x1f, RZ ;  /* 0x0000001f19037819 */ /* 0x000fe400000006ff */
[----:B------:R-:W-:Y:S02]  /*3990*/  LEA R28, R27, UR7, 0x4 ;  /* 0x000000071b1c7c11 */ /* 0x000fe4000f8e20ff */
[----:B--2---:R-:W2:Y:S02]  /*39a0*/  SYNCS.PHASECHK.TRANS64.TRYWAIT P0, [R0+URZ+0x70], R3 ;  /* 0x00007003000075a7 */ /* 0x004ea400080011ff */
[----:B--2---:R-:W-:Y:S05]  /*39b0*/  @!P0 BRA `(.L_x_66) ;  /* 0x0000004800048947 */ /* 0x004fea0003800000 */
.L_x_152:
[----:B------:R-:W-:Y:S01]  /*39c0*/  ISETP.GE.AND P0, PT, R26, 0x1, PT ;  /* 0x000000011a00780c */ /* 0x000fe20003f06270 */
[----:B------:R-:W3:Y:S01]  /*39d0*/  LDS.128 R28, [R28+0x100] ;  /* 0x000100001c1c7984 */ /* 0x000ee20000000c00 */
[----:B--2---:R-:W-:Y:S01]  /*39e0*/  VIADD R0, R0, 0x80 ;  /* 0x0000008000007836 */ /* 0x004fe20000000000 */
[----:B------:R-:W-:Y:S01]  /*39f0*/  @!PT LDS RZ, [RZ] ;  /* 0x00000000fffff984 */ /* 0x000fe20000000800 */
[----:B------:R-:W-:Y:S01]  /*3a00*/  @!PT LDS RZ, [RZ] ;  /* 0x00000000fffff984 */ /* 0x000fe20000000800 */
[----:B------:R-:W-:Y:S01]  /*3a10*/  @!PT LDS RZ, [RZ] ;  /* 0x00000000fffff984 */ /* 0x000fe20000000800 */
[----:B------:R-:W-:Y:S01]  /*3a20*/  @!PT LDS RZ, [RZ] ;  /* 0x00000000fffff984 */ /* 0x000fe20000000800 */
[----:B------:R2:W-:Y:S06]  /*3a30*/  MEMBAR.ALL.CTA ;  /* 0x0000000000007992 */ /* 0x0005ec0000008000 */
[----:B--2---:R-:W2:Y:S01]  /*3a40*/  FENCE.VIEW.ASYNC.S ;  /* 0x00000000000073c6 */ /* 0x004ea20000000000 */
[----:B------:R-:W-:Y:S04]  /*3a50*/  PRMT R0, RZ, 0x654, R0 ;  /* 0x00000654ff007816 */ /* 0x000fe80000000000 */
[----:B--2---:R2:W-:Y:S01]  /*3a60*/  SYNCS.ARRIVE.TRANS64.RED.A1T0 RZ, [R0+URZ], RZ ;  /* 0x000000ff00ff79a7 */ /* 0x0045e200081004ff */
[----:B---3--:R-:W-:Y:S11]  /*3a70*/  LOP3.LUT P3, RZ, R30, 0x1, RZ, 0xc0, !PT ;  /* 0x000000011eff7812 */ /* 0x008ff6000786c0ff */
[----:B------:R-:W-:Y:S02]  /*3a80*/  @!UPT UIADD3 URZ, UPT, UPT, URZ, URZ, URZ ;  /* 0x000000fffffff290 */ /* 0x000fe4000fffe0ff */
[----:B------:R-:W-:Y:S02]  /*3a90*/  @P3 MOV R13, R28 ;  /* 0x0000001c000d3202 */ /* 0x000fe40000000f00 */
[----:B------:R-:W-:Y:S01]  /*3aa0*/  @P3 LOP3.LUT R8, R29, 0xffff, RZ, 0xc0, !PT ;  /* 0x0000ffff1d083812 */ /* 0x000fe200078ec0ff */
[----:B--2---:R-:W-:Y:S06]  /*3ab0*/  @!P0 BRA `(.L_x_67) ;  /* 0x0000000000a48947 */ /* 0x004fec0003800000 */
[----:B-1---5:R-:W-:Y:S01]  /*3ac0*/  IMAD.HI.U32 R33, R22, R7, RZ ;  /* 0x0000000716217227 */ /* 0x022fe200078e00ff */
[----:B------:R-:W-:Y:S02]  /*3ad0*/  ISETP.NE.AND P0, PT, R6, 0x1, PT ;  /* 0x000000010600780c */ /* 0x000fe40003f05270 */
[----:B------:R-:W-:Y:S01]  /*3ae0*/  ISETP.NE.AND P2, PT, R26, 0x1, PT ;  /* 0x000000011a00780c */ /* 0x000fe20003f45270 */
[----:B----4-:R-:W-:Y:S01]  /*3af0*/  IMAD.HI.U32 R34, R19, R16, RZ ;  /* 0x0000001013227227 */ /* 0x010fe200078e00ff */
[----:B------:R-:W-:Y:S02]  /*3b00*/  SHF.R.U32.HI R33, RZ, R18, R33 ;  /* 0x00000012ff217219 */ /* 0x000fe40000011621 */
[----:B------:R-:W-:Y:S01]  /*3b10*/  ISETP.NE.AND P4, PT, R2, 0x1, PT ;  /* 0x000000010200780c */ /* 0x000fe20003f85270 */
[----:B------:R-:W-:Y:S01]  /*3b20*/  IMAD.HI.U32 R38, R13, R16, RZ ;  /* 0x000000100d267227 */ /* 0x000fe200078e00ff */
[----:B------:R-:W-:Y:S02]  /*3b30*/  SHF.R.U32.HI R34, RZ, R17, R34 ;  /* 0x00000011ff227219 */ /* 0x000fe40000011622 */
[----:B------:R-:W-:Y:S01]  /*3b40*/  SEL R3, R22, R33, !P0 ;  /* 0x0000002116037207 */ /* 0x000fe20004000000 */
[C---:B------:R-:W-:Y:S01]  /*3b50*/  IMAD.HI.U32 R33, R8.reuse, R7, RZ ;  /* 0x0000000708217227 */ /* 0x040fe200078e00ff */
[----:B------:R-:W-:Y:S02]  /*3b60*/  SEL R11, R19, R34, !P4 ;  /* 0x00000022130b7207 */ /* 0x000fe40006000000 */
[----:B------:R-:W-:Y:S01]  /*3b70*/  SHF.R.U32.HI R38, RZ, R17, R38 ;  /* 0x00000011ff267219 */ /* 0x000fe20000011626 */
[----:B------:R-:W-:Y:S01]  /*3b80*/  IMAD.HI.U32 R40, R3, R4, RZ ;  /* 0x0000000403287227 */ /* 0x000fe200078e00ff */
[----:B------:R-:W-:Y:S03]  /*3b90*/  SHF.R.U32.HI R33, RZ, R18, R33 ;  /* 0x00000012ff217219 */ /* 0x000fe60000011621 */
[----:B------:R-:W-:Y:S01]  /*3ba0*/  IMAD.HI.U32 R34, R11, R4, RZ ;  /* 0x000000040b227227 */ /* 0x000fe200078e00ff */
[----:B------:R-:W-:Y:S02]  /*3bb0*/  @P2 SHF.R.U32.HI R3, RZ, R5, R40 ;  /* 0x00000005ff032219 */ /* 0x000fe40000011628 */
[----:B------:R-:W-:Y:S02]  /*3bc0*/  SEL R9, R8, R33, !P0 ;  /* 0x0000002108097207 */ /* 0x000fe40004000000 */
[----:B------:R-:W-:Y:S01]  /*3bd0*/  @P2 SHF.R.U32.HI R11, RZ, R5, R34 ;  /* 0x00000005ff0b2219 */ /* 0x000fe20000011622 */
[C---:B------:R-:W-:Y:S01]  /*3be0*/  IMAD R10, R26.reuse, R3, RZ ;  /* 0x000000031a0a7224 */ /* 0x040fe200078e02ff */
[----:B------:R-:W-:Y:S01]  /*3bf0*/  SEL R3, R13, R38, !P4 ;  /* 0x000000260d037207 */ /* 0x000fe20006000000 */
[C---:B------:R-:W-:Y:S03]  /*3c00*/  IMAD.HI.U32 R14, R9.reuse, R4, RZ ;  /* 0x00000004090e7227 */ /* 0x040fe600078e00ff */
[----:B------:R-:W-:Y:S01]  /*3c10*/  ISETP.GE.AND P0, PT, R9, R10, PT ;  /* 0x0000000a0900720c */ /* 0x000fe20003f06270 */
[C---:B------:R-:W-:Y:S01]  /*3c20*/  IMAD R12, R26.reuse, R11, RZ ;  /* 0x0000000b1a0c7224 */ /* 0x040fe200078e02ff */
[-C--:B------:R-:W-:Y:S04]  /*3c30*/  SHF.R.U32.HI R14, RZ, R5.reuse, R14 ;  /* 0x00000005ff0e7219 */ /* 0x080fe8000001160e */
[----:B------:R-:W-:Y:S02]  /*3c40*/  ISETP.GE.OR P0, PT, R3, R12, P0 ;  /* 0x0000000c0300720c */ /* 0x000fe40000706670 */
[----:B------:R-:W-:Y:S05]  /*3c50*/  SEL R15, R9, R14, !P2 ;  /* 0x0000000e090f7207 */ /* 0x000fea0005000000 */
[----:B------:R-:W-:Y:S04]  /*3c60*/  IMAD.MOV R14, RZ, RZ, -R15 ;  /* 0x000000ffff0e7224 */ /* 0x000fe800078e0a0f */
[----:B------:R-:W-:Y:S02]  /*3c70*/  IMAD R14, R26, R14, R9 ;  /* 0x0000000e1a0e7224 */ /* 0x000fe400078e0209 */
[C---:B------:R-:W-:Y:S05]  /*3c80*/  @!P0 IMAD.HI.U32 R10, R3.reuse, R4, RZ ;  /* 0x00000004030a8227 */ /* 0x040fea00078e00ff */
[----:B------:R-:W-:Y:S04]  /*3c90*/  @!P0 SHF.R.U32.HI R10, RZ, R5, R10 ;  /* 0x00000005ff0a8219 */ /* 0x000fe8000001160a */
[----:B------:R-:W-:Y:S01]  /*3ca0*/  @!P0 SEL R0, R3, R10, !P2 ;  /* 0x0000000a03008207 */ /* 0x000fe20005000000 */
[----:B------:R-:W-:Y:S03]  /*3cb0*/  IMAD.MOV R10, RZ, RZ, -R3 ;  /* 0x000000ffff0a7224 */ /* 0x000fe600078e0a03 */
[----:B------:R-:W-:Y:S01]  /*3cc0*/  @!P0 IADD3 R15, PT, PT, R15, -R0, RZ ;  /* 0x800000000f0f8210 */ /* 0x000fe20007ffe0ff */
[----:B------:R-:W-:Y:S01]  /*3cd0*/  @!P0 IMAD R0, R11, R14, R0 ;  /* 0x0000000e0b008224 */ /* 0x000fe200078e0200 */
[----:B------:R-:W-:Y:S01]  /*3ce0*/  IADD3 R11, PT, PT, -R9, RZ, RZ ;  /* 0x000000ff090b7210 */ /* 0x000fe20007ffe1ff */
[----:B------:R-:W-:Y:S02]  /*3cf0*/  IMAD R13, R2, R10, R13 ;  /* 0x0000000a020d7224 */ /* 0x000fe400078e020d */
[----:B------:R-:W-:Y:S02]  /*3d00*/  @!P0 IMAD R9, R15, R26, R3 ;  /* 0x0000001a0f098224 */ /* 0x000fe400078e0203 */
[----:B------:R-:W-:Y:S02]  /*3d10*/  @!P0 IMAD.MOV.U32 R3, RZ, RZ, R0 ;  /* 0x000000ffff038224 */ /* 0x000fe400078e0000 */
[----:B------:R-:W-:Y:S02]  /*3d20*/  IMAD R8, R6, R11, R8 ;  /* 0x0000000b06087224 */ /* 0x000fe400078e0208 */
[----:B------:R-:W-:Y:S02]  /*3d30*/  IMAD R13, R3, R2, R13 ;  /* 0x00000002030d7224 */ /* 0x000fe400078e020d */
[----:B------:R-:W-:Y:S02]  /*3d40*/  IMAD R8, R9, R6, R8 ;  /* 0x0000000609087224 */ /* 0x000fe400078e0208 */
.L_x_67:
[----:B------:R-:W-:Y:S05]  /*3d50*/  BRA.U UP1, `(.L_x_68) ;  /* 0x0000000101107547 */ /* 0x000fea000b800000 */
[----:B------:R-:W-:Y:S04]  /*3d60*/  MOV R0, UR6 ;  /* 0x0000000600007c02 */ /* 0x000fe80008000f00 */
[----:B------:R-:W-:Y:S04]  /*3d70*/  SHF.L.U32 R3, R0, 0x1f, RZ ;  /* 0x0000001f00037819 */ /* 0x000fe800000006ff */
[----:B------:R-:W2:Y:S02]  /*3d80*/  SYNCS.PHASECHK.TRANS64.TRYWAIT P0, [UR7+0x68], R3 ;  /* 0x00006803ff0075a7 */ /* 0x000ea40008001107 */
[----:B--2---:R-:W-:Y:S05]  /*3d90*/  @!P0 BRA `(.L_x_69) ;  /* 0x0000004400208947 */ /* 0x004fea0003800000 */
.L_x_68:
[----:B------:R-:W-:Y:S02]  /*3da0*/  R2UR UR35, R21 ;  /* 0x00000000152372ca */ /* 0x000fe400000e0000 */
[----:B------:R-:W-:Y:S02]  /*3db0*/  R2UR UR34, R20 ;  /* 0x00000000142272ca */ /* 0x000fe400000e0000 */
[----:B------:R-:W-:Y:S02]  /*3dc0*/  ISETP.NE.U32.AND P2, PT, RZ, UR4, PT ;  /* 0x00000004ff007c0c */ /* 0x000fe4000bf45070 */
[----:B------:R-:W-:Y:S02]  /*3dd0*/  SHF.L.U32 R12, R32, 0x1f, RZ ;  /* 0x0000001f200c7819 */ /* 0x000fe400000006ff */
[----:B------:R-:W-:Y:S05]  /*3de0*/  ISETP.NE.AND.EX P2, PT, RZ, UR5, PT, P2 ;  /* 0x00000005ff007c0c */ /* 0x000fea000bf45320 */
[----:B------:R-:W-:Y:S02]  /*3df0*/  USHF.L.U32 UR35, UR35, 0x6, URZ ;  /* 0x0000000623237899 */ /* 0x000fe400080006ff */
[----:B------:R-:W-:Y:S01]  /*3e00*/  USHF.L.U32 UR34, UR34, 0x7, URZ ;  /* 0x0000000722227899 */ /* 0x000fe200080006ff */
[----:B------:R-:W-:Y:S11]  /*3e10*/  BRA.U !UP3, `(.L_x_70) ;  /* 0x000000010b347547 */ /* 0x000ff6000b800000 */
[----:B------:R-:W-:Y:S01]  /*3e20*/  UPLOP3.LUT UP0, UPT, UPT, UPT, UP2, 0x80, 0x8 ;  /* 0x000000000008789c */ /* 0x000fe20003f0f020 */
[----:B--2---:R-:W-:Y:S02]  /*3e30*/  HFMA2 R0, -RZ, RZ, 0, 5.9604644775390625e-08 ;  /* 0x00000001ff007431 */ /* 0x004fe400000001ff */
[----:B------:R-:W-:Y:S03]  /*3e40*/  IMAD.MOV.U32 R59, RZ, RZ, 0x1 ;  /* 0x00000001ff3b7424 */ /* 0x000fe600078e00ff */
[----:B------:R-:W-:Y:S05]  /*3e50*/  PLOP3.LUT P0, PT, PT, PT, UP0, 0x80, 0x8 ;  /* 0x000000000008781c */ /* 0x000fea0003f0f008 */
[----:B------:R-:W2:Y:S01]  /*3e60*/  @UP0 LDCU.64 UR10, c[0x0][0x888] ;  /* 0x00011100ff0a07ac */ /* 0x000ea20008000a00 */
[----:B------:R-:W-:Y:S07]  /*3e70*/  @UP0 UIMAD UR8, UR36, UR4, URZ ;  /* 0x00000004240802a4 */ /* 0x000fee000f8e02ff */
[----:B------:R-:W-:Y:S01]  /*3e80*/  @!P0 PRMT R59, R0, 0x7610, R59 ;  /* 0x00007610003b8816 */ /* 0x000fe2000000003b */
[----:B--2---:R-:W-:Y:S03]  /*3e90*/  @UP0 UIMAD.WIDE UR10, UR8, 0x4, UR10 ;  /* 0x00000004080a08a5 */ /* 0x004fe6000f8e020a */
[----:B------:R-:W2:Y:S03]  /*3ea0*/  @!UP0 LDCU UR8, c[0x0][0x880] ;  /* 0x00011000ff0887ac */ /* 0x000ea60008000800 */
[----:B------:R-:W-:Y:S01]  /*3eb0*/  IMAD.U32 R10, RZ, RZ, UR10 ;  /* 0x0000000aff0a7e24 */ /* 0x000fe2000f8e00ff */
[----:B------:R-:W-:Y:S05]  /*3ec0*/  MOV R11, UR11 ;  /* 0x0000000b000b7c02 */ /* 0x000fea0008000f00 */
[----:B-----5:R3:W5:Y:S02]  /*3ed0*/  @P0 LDG.E R35, desc[UR46][R10.64] ;  /* 0x0000002e0a230981 */ /* 0x020764000c1e1900 */
[----:B--23--:R-:W-:Y:S07]  /*3ee0*/  @!P0 IMAD.U32 R35, RZ, RZ, UR8 ;  /* 0x00000008ff238e24 */ /* 0x00cfee000f8e00ff */
.L_x_70:
[----:B-----5:R-:W-:Y:S01]  /*3ef0*/  @!P2 FSETP.EQ.AND P0, PT, R35, RZ, PT ;  /* 0x000000ff2300a20b */ /* 0x020fe20003f02000 */
[----:B------:R-:W-:Y:S01]  /*3f00*/  @!UPT UIADD3 URZ, UPT, UPT, URZ, URZ, URZ ;  /* 0x000000fffffff290 */ /* 0x000fe2000fffe0ff */
[----:B------:R-:W-:Y:S11]  /*3f10*/  @!P2 BRA `(.L_x_71) ;  /* 0x000000000014a947 */ /* 0x000ff60003800000 */
[----:B------:R-:W-:Y:S02]  /*3f20*/  LOP3.LUT P2, RZ, R59, 0xff, RZ, 0xc0, !PT ;  /* 0x000000ff3bff7812 */ /* 0x000fe4000784c0ff */
[----:B------:R-:W-:Y:S04]  /*3f30*/  PLOP3.LUT P0, PT, PT, PT, UP0, 0x80, 0x8 ;  /* 0x000000000008781c */ /* 0x000fe80003f0f008 */
[----:B------:R-:W-:Y:S07]  /*3f40*/  PLOP3.LUT P0, PT, P0, PT, PT, 0x8, 0x80 ;  /* 0x000000000080781c */ /* 0x000fee000070e170 */
[----:B------:R-:W-:Y:S11]  /*3f50*/  @P2 FSETP.EQ.AND P0, PT, R35, RZ, PT ;  /* 0x000000ff2300220b */ /* 0x000ff60003f02000 */
[----:B------:R-:W-:Y:S02]  /*3f60*/  @!UPT UIADD3 URZ, UPT, UPT, URZ, URZ, URZ ;  /* 0x000000fffffff290 */ /* 0x000fe4000fffe0ff */
.L_x_71:
[----:B------:R-:W3:Y:S01]  /*3f70*/  SYNCS.PHASECHK.TRANS64.TRYWAIT P2, [UR7+0x40], R12 ;  /* 0x0000400cff0075a7 */ /* 0x000ee20008041107 */
[----:B------:R-:W-:Y:S04]  /*3f80*/  ELECT P4, URZ, PT ;  /* 0x0000000000ff782f */ /* 0x000fe80003880000 */
[----:B------:R-:W-:Y:S11]  /*3f90*/  PLOP3.LUT P4, PT, P0, P4, PT, 0xf2, 0x2f ;  /* 0x00000000002f781c */ /* 0x000ff60000789e72 */
[----:B------:R-:W-:Y:S02]  /*3fa0*/  @!UPT UIADD3 URZ, UPT, UPT, URZ, URZ, URZ ;  /* 0x000000fffffff290 */ /* 0x000fe4000fffe0ff */
[----:B-1----:R-:W-:Y:S05]  /*3fb0*/  @!P4 IADD3 R9, P0, PT, R36, 0x580, RZ ;  /* 0x000005802409c810 */ /* 0x002fea0007f1e0ff */
[----:B--2---:R-:W-:Y:S01]  /*3fc0*/  @!P4 IMAD.X R0, RZ, RZ, R37, P0 ;  /* 0x000000ffff00c224 */ /* 0x004fe200000e0625 */
[----:B---3--:R-:W-:Y:S07]  /*3fd0*/  @!P2 BRA `(.L_x_72) ;  /* 0x0000004000a8a947 */ /* 0x008fee0003800000 */
.L_x_155:
[----:B------:R-:W-:Y:S01]  /*3fe0*/  @!P4 R2UR UR8, R0 ;  /* 0x000000000008c2ca */ /* 0x000fe200000e0000 */
[----:B------:R-:W-:Y:S01]  /*3ff0*/  VOTEU.ALL UP1, P4 ;  /* 0x0000000000ff7886 */ /* 0x000fe20002020000 */
[----:B------:R-:W-:Y:S01]  /*4000*/  @!P4 R2UR UR9, R9 ;  /* 0x000000000909c2ca */ /* 0x000fe200000e0000 */
[----:B------:R-:W-:Y:S01]  /*4010*/  @!P4 IMAD.MOV.U32 R0, RZ, RZ, 0x1000 ;  /* 0x00001000ff00c424 */ /* 0x000fe200078e00ff */
[----:B------:R-:W-:Y:S01]  /*4020*/  UMOV UR10, 0x0 ;  /* 0x00000000000a7882 */ /* 0x000fe20000000000 */
[----:B------:R-:W-:Y:S01]  /*4030*/  UMOV UR11, 0x10000000 ;  /* 0x10000000000b7882 */ /* 0x000fe20000000000 */
[----:B------:R-:W-:Y:S01]  /*4040*/  @!UP1 UIADD3 UR32, UPT, UPT, UR7, 0x200, URZ ;  /* 0x0000020007209890 */ /* 0x000fe2000fffe0ff */
[----:B------:R-:W-:Y:S01]  /*4050*/  @!P4 IADD3 R9, P0, PT, R36, 0x580, RZ ;  /* 0x000005802409c810 */ /* 0x000fe20007f1e0ff */
[----:B------:R-:W-:Y:S05]  /*4060*/  VOTEU.ALL UP1, P4 ;  /* 0x0000000000ff7886 */ /* 0x000fea0002020000 */
[----:B------:R-:W-:Y:S01]  /*4070*/  IMAD.U32 R11, RZ, RZ, UR8 ;  /* 0x00000008ff0b7e24 */ /* 0x000fe2000f8e00ff */
[----:B------:R-:W-:Y:S01]  /*4080*/  UPRMT UR8, UR37, 0x654, UR33 ;  /* 0x0000065425087896 */ /* 0x000fe20008000021 */
[----:B------:R-:W-:Y:S03]  /*4090*/  IMAD.U32 R10, RZ, RZ, UR9 ;  /* 0x00000009ff0a7e24 */ /* 0x000fe6000f8e00ff */
[----:B------:R-:W-:Y:S02]  /*40a0*/  @!P4 R2UR UR15, R11 ;  /* 0x000000000b0fc2ca */ /* 0x000fe400000e0000 */
[----:B------:R-:W-:Y:S11]  /*40b0*/  @!P4 R2UR UR14, R10 ;  /* 0x000000000a0ec2ca */ /* 0x000ff600000e0000 */
[----:B------:R-:W-:Y:S02]  /*40c0*/  @!UPT UIADD3 URZ, UPT, UPT, URZ, URZ, URZ ;  /* 0x000000fffffff290 */ /* 0x000fe4000fffe0ff */
[----:B------:R2:W-:Y:S01]  /*40d0*/  @!UP1 UTMALDG.3D [UR32], [UR14], desc[UR10] ;  /* 0x00000a200e0095b4 */ /* 0x0005e20008011000 */
[----:B------:R3:W-:Y:S01]  /*40e0*/  @!P4 SYNCS.ARRIVE.TRANS64.RED.A0TR RZ, [UR7+0x20], R0 ;  /* 0x00002000ffffc9a7 */ /* 0x0007e20008300407 */
[----:B------:R-:W-:Y:S01]  /*40f0*/  SYNCS.ARRIVE.TRANS64.RED.A1T0 RZ, [UR8], RZ ;  /* 0x000000ffffff79a7 */ /* 0x000fe20008100408 */
[----:B---3--:R-:W-:Y:S01]  /*4100*/  @!P4 IMAD.X R0, RZ, RZ, R37, P0 ;  /* 0x000000ffff00c224 */ /* 0x008fe200000e0625 */
[----:B------:R-:W3:Y:S02]  /*4110*/  SYNCS.PHASECHK.TRANS64.TRYWAIT P2, [UR7+0x48], R12 ;  /* 0x0000480cff0075a7 */ /* 0x000ee40008041107 */
[----:B--23--:R-:W-:Y:S05]  /*4120*/  @!P2 BRA `(.L_x_73) ;  /* 0x00000040006ca947 */ /* 0x00cfea0003800000 */
.L_x_157:
        /* <DEDUP_REMOVED lines=8> */
[----:B------:R-:W-:Y:S01]  /*41b0*/  @!UP1 UIADD3 UR24, UPT, UPT, UR7, 0x1200, URZ ;  /* 0x0000120007189890 */ /* 0x000fe2000fffe0ff */
[----:B------:R-:W-:Y:S01]  /*41c0*/  VOTEU.ALL UP1, P4 ;  /* 0x0000000000ff7886 */ /* 0x000fe20002020000 */
[----:B------:R-:W-:Y:S01]  /*41d0*/  UMOV UR27, UR35 ;  /* 0x00000023001b7c82 */ /* 0x000fe20008000000 */
[----:B------:R-:W-:Y:S02]  /*41e0*/  UMOV UR28, UR36 ;  /* 0x00000024001c7c82 */ /* 0x000fe40008000000 */
[----:B------:R-:W-:Y:S01]  /*41f0*/  IMAD.U32 R11, RZ, RZ, UR8 ;  /* 0x00000008ff0b7e24 */ /* 0x000fe2000f8e00ff */
[----:B------:R-:W-:Y:S01]  /*4200*/  UPRMT UR8, UR37, 0x654, UR25 ;  /* 0x0000065425087896 */ /* 0x000fe20008000019 */
[----:B------:R-:W-:Y:S02]  /*4210*/  IMAD.U32 R10, RZ, RZ, UR9 ;  /* 0x00000009ff0a7e24 */ /* 0x000fe4000f8e00ff */
[----:B------:R-:W-:Y:S01]  /*4220*/  @!P4 IMAD.X R20, RZ, RZ, R37, P0 ;  /* 0x000000ffff14c224 */ /* 0x000fe200000e0625 */
[----:B------:R-:W-:Y:S02]  /*4230*/  @!P4 R2UR UR15, R11 ;  /* 0x000000000b0fc2ca */ /* 0x000fe400000e0000 */
[----:B------:R-:W-:Y:S11]  /*4240*/  @!P4 R2UR UR14, R10 ;  /* 0x000000000a0ec2ca */ /* 0x000ff600000e0000 */
[----:B------:R-:W-:Y:S02]  /*4250*/  @!UPT UIADD3 URZ, UPT, UPT, URZ, URZ, URZ ;  /* 0x000000fffffff290 */ /* 0x000fe4000fffe0ff */
[----:B------:R2:W-:Y:S01]  /*4260*/  @!UP1 UTMALDG.3D [UR24], [UR14], desc[UR10] ;  /* 0x00000a180e0095b4 */ /* 0x0005e20008011000 */
[----:B------:R2:W-:Y:S01]  /*4270*/  @!P4 SYNCS.ARRIVE.TRANS64.RED.A0TR RZ, [UR7+0x28], R0 ;  /* 0x00002800ffffc9a7 */ /* 0x0005e20008300407 */
[----:B------:R-:W-:Y:S01]  /*4280*/  SYNCS.ARRIVE.TRANS64.RED.A1T0 RZ, [UR8], RZ ;  /* 0x000000ffffff79a7 */ /* 0x000fe20008100408 */
[----:B------:R-:W3:Y:S02]  /*4290*/  SYNCS.PHASECHK.TRANS64.TRYWAIT P2, [UR7+0x50], R12 ;  /* 0x0000500cff0075a7 */ /* 0x000ee40008041107 */
[----:B--23--:R-:W-:Y:S05]  /*42a0*/  @!P2 BRA `(.L_x_74) ;  /* 0x000000400024a947 */ /* 0x00cfea0003800000 */
.L_x_159:
[----:B------:R-:W2:Y:S01]  /*42b0*/  LDC.64 R14, c[0x0][0xb10] ;  /* 0x0002c400ff0e7b82 */ /* 0x000ea20000000a00 */
[----:B------:R-:W-:Y:S01]  /*42c0*/  @!P4 R2UR UR8, R20 ;  /* 0x000000001408c2ca */ /* 0x000fe200000e0000 */
[----:B------:R-:W-:Y:S01]  /*42d0*/  VOTEU.ALL UP1, P4 ;  /* 0x0000000000ff7886 */ /* 0x000fe20002020000 */
[----:B------:R-:W-:Y:S01]  /*42e0*/  @!P4 R2UR UR9, R21 ;  /* 0x000000001509c2ca */ /* 0x000fe200000e0000 */
[----:B------:R-:W-:Y:S01]  /*42f0*/  UMOV UR10, 0x0 ;  /* 0x00000000000a7882 */ /* 0x000fe20000000000 */
[----:B------:R-:W-:Y:S03]  /*4300*/  UMOV UR11, 0x10000000 ;  /* 0x10000000000b7882 */ /* 0x000fe60000000000 */
[----:B------:R-:W3:Y:S01]  /*4310*/  LDC.64 R10, c[0x0][0xb18] ;  /* 0x0002c600ff0a7b82 */ /* 0x000ee20000000a00 */
[----:B------:R-:W-:Y:S01]  /*4320*/  @!UP1 UIADD3 UR18, UPT, UPT, UR34, 0x40, URZ ;  /* 0x0000004022129890 */ /* 0x000fe2000fffe0ff */
[----:B------:R-:W-:Y:S01]  /*4330*/  @P3 SHF.R.U32.HI R24, RZ, 0x10, R29 ;  /* 0x00000010ff183819 */ /* 0x000fe2000001161d */
[----:B------:R-:W-:Y:S01]  /*4340*/  @!UP1 UIADD3 UR16, UPT, UPT, UR7, 0x2200, URZ ;  /* 0x0000220007109890 */ /* 0x000fe2000fffe0ff */
[----:B------:R-:W-:Y:S01]  /*4350*/  VIADD R27, R27, 0x1 ;  /* 0x000000011b1b7836 */ /* 0x000fe20000000000 */
[----:B------:R-:W-:Y:S03]  /*4360*/  VOTEU.ALL UP1, P4 ;  /* 0x0000000000ff7886 */ /* 0x000fe60002020000 */
[----:B------:R-:W5:Y:S01]  /*4370*/  @!P1 LDC R0, c[0x0][0xb20] ;  /* 0x0002c800ff009b82 */ /* 0x000f620000000800 */
[----:B------:R-:W-:Y:S01]  /*4380*/  UMOV UR19, UR35 ;  /* 0x0000002300137c82 */ /* 0x000fe20008000000 */
[----:B------:R-:W-:Y:S01]  /*4390*/  IMAD.U32 R21, RZ, RZ, UR8 ;  /* 0x00000008ff157e24 */ /* 0x000fe2000f8e00ff */
[----:B------:R-:W-:Y:S05]  /*43a0*/  UMOV UR20, UR36 ;  /* 0x0000002400147c82 */ /* 0x000fea0008000000 */
[----:B-1----:R-:W1:Y:S01]  /*43b0*/  @!P1 LDC R3, c[0x0][0xb0c] ;  /* 0x0002c300ff039b82 */ /* 0x002e620000000800 */
[----:B------:R-:W-:Y:S01]  /*43c0*/  IMAD.U32 R20, RZ, RZ, UR9 ;  /* 0x00000009ff147e24 */ /* 0x000fe2000f8e00ff */
[----:B------:R-:W-:Y:S01]  /*43d0*/  UPRMT UR8, UR37, 0x654, UR17 ;  /* 0x0000065425087896 */ /* 0x000fe20008000011 */
[----:B------:R-:W-:Y:S03]  /*43e0*/  @!P4 R2UR UR15, R21 ;  /* 0x00000000150fc2ca */ /* 0x000fe600000e0000 */
[----:B------:R-:W-:Y:S01]  /*43f0*/  @!P4 R2UR UR14, R20 ;  /* 0x00000000140ec2ca */ /* 0x000fe200000e0000 */
[----:B------:R-:W-:Y:S11]  /*4400*/  @!P4 IMAD.MOV.U32 R20, RZ, RZ, 0x1000 ;  /* 0x00001000ff14c424 */ /* 0x000ff600078e00ff */
[----:B------:R-:W-:Y:S01]  /*4410*/  @!UPT UIADD3 URZ, UPT, UPT, URZ, URZ, URZ ;  /* 0x000000fffffff290 */ /* 0x000fe2000fffe0ff */
[----:B------:R1:W-:Y:S01]  /*4420*/  @!UP1 UTMALDG.3D [UR16], [UR14], desc[UR10] ;  /* 0x00000a100e0095b4 */ /* 0x0003e20008011000 */
[----:B------:R1:W-:Y:S02]  /*4430*/  @!P4 SYNCS.ARRIVE.TRANS64.RED.A0TR RZ, [UR7+0x30], R20 ;  /* 0x00003014ffffc9a7 */ /* 0x0003e40008300407 */
[----:B-1----:R-:W-:Y:S01]  /*4440*/  @!P1 ISETP.NE.AND P2, PT, R3, 0x1, PT ;  /* 0x000000010300980c */ /* 0x002fe20003f45270 */
[C---:B--2---:R-:W-:Y:S01]  /*4450*/  @!P1 IMAD.HI.U32 R14, R13.reuse, R14, RZ ;  /* 0x0000000e0d0e9227 */ /* 0x044fe200078e00ff */
[----:B---3--:R-:W-:Y:S03]  /*4460*/  @!P1 ISETP.NE.AND P0, PT, R10, 0x1, PT ;  /* 0x000000010a00980c */ /* 0x008fe60003f05270 */
[C---:B------:R-:W-:Y:S01]  /*4470*/  @!P1 IMAD.HI.U32 R11, R8.reuse, R11, RZ ;  /* 0x0000000b080b9227 */ /* 0x040fe200078e00ff */
[----:B------:R-:W-:Y:S04]  /*4480*/  @!P1 SHF.R.U32.HI R14, RZ, R15, R14 ;  /* 0x0000000fff0e9219 */ /* 0x000fe8000001160e */
[----:B-----5:R-:W-:Y:S01]  /*4490*/  @!P1 SHF.R.U32.HI R9, RZ, R0, R11 ;  /* 0x00000000ff099219 */ /* 0x020fe2000001160b */
[----:B------:R-:W-:Y:S01]  /*44a0*/  SYNCS.ARRIVE.TRANS64.RED.A1T0 RZ, [UR8], RZ ;  /* 0x000000ffffff79a7 */ /* 0x000fe20008100408 */
[----:B------:R-:W-:Y:S02]  /*44b0*/  @!P1 SEL R14, R13, R14, !P2 ;  /* 0x0000000e0d0e9207 */ /* 0x000fe40005000000 */
[----:B------:R-:W-:Y:S01]  /*44c0*/  @!P1 SEL R9, R8, R9, !P0 ;  /* 0x0000000908099207 */ /* 0x000fe20004000000 */
[----:B------:R-:W1:Y:S04]  /*44d0*/  SYNCS.PHASECHK.TRANS64.TRYWAIT P5, [UR7+0x58], R12 ;  /* 0x0000580cff0075a7 */ /* 0x000e6800080a1107 */
[----:B------:R-:W-:Y:S02]  /*44e0*/  @!P1 IMAD.IADD R0, R9, 0x1, -R14 ;  /* 0x0000000109009824 */ /* 0x000fe400078e0a0e */
[----:B------:R-:W-:Y:S02]  /*44f0*/  @!P1 IMAD.IADD R9, R14, 0x1, -R9 ;  /* 0x000000010e099824 */ /* 0x000fe400078e0a09 */
[----:B------:R-:W-:Y:S02]  /*4500*/  @!P1 IMAD R13, R0, R3, R13 ;  /* 0x00000003000d9224 */ /* 0x000fe400078e020d */
[----:B------:R-:W-:Y:S01]  /*4510*/  @!P1 IMAD R8, R9, R10, R8 ;  /* 0x0000000a09089224 */ /* 0x000fe200078e0208 */
[----:B-1----:R-:W-:Y:S06]  /*4520*/  @!P5 BRA `(.L_x_75) ;  /* 0x0000003c009cd947 */ /* 0x002fec0003800000 */
.L_x_161:
[----:B-1----:R-:W-:Y:S01]  /*4530*/  @!P4 IADD3 R3, P0, PT, R36, 0x580, RZ ;  /* 0x000005802403c810 */ /* 0x002fe20007f1e0ff */
[----:B------:R-:W-:Y:S01]  /*4540*/  VOTEU.ALL UP1, P4 ;  /* 0x0000000000ff7886 */ /* 0x000fe20002020000 */
[----:B------:R-:W-:Y:S01]  /*4550*/  UMOV UR18, 0x0 ;  /* 0x0000000000127882 */ /* 0x000fe20000000000 */
[----:B------:R-:W-:Y:S01]  /*4560*/  UMOV UR19, 0x10000000 ;  /* 0x1000000000137882 */ /* 0x000fe20000000000 */
[----:B------:R-:W-:Y:S01]  /*4570*/  @!P4 R2UR UR9, R3 ;  /* 0x000000000309c2ca */ /* 0x000fe200000e0000 */
[----:B------:R-:W-:Y:S01]  /*4580*/  @!P4 IMAD.X R0, RZ, RZ, R37, P0 ;  /* 0x000000ffff00c224 */ /* 0x000fe200000e0625 */
[----:B------:R-:W-:Y:S01]  /*4590*/  @!UP1 UIADD3 UR10, UPT, UPT, UR34, 0x60, URZ ;  /* 0x00000060220a9890 */ /* 0x000fe2000fffe0ff */
[----:B------:R-:W-:Y:S01]  /*45a0*/  ISETP.NE.AND P0, PT, R27, 0x2, PT ;  /* 0x000000021b00780c */ /* 0x000fe20003f05270 */
[----:B------:R-:W-:Y:S01]  /*45b0*/  UMOV UR11, UR35 ;  /* 0x00000023000b7c82 */ /* 0x000fe20008000000 */
[----:B------:R-:W-:Y:S01]  /*45c0*/  UMOV UR12, UR36 ;  /* 0x00000024000c7c82 */ /* 0x000fe20008000000 */
[----:B------:R-:W-:Y:S01]  /*45d0*/  @!P4 R2UR UR8, R0 ;  /* 0x000000000008c2ca */ /* 0x000fe200000e0000 */
[----:B------:R-:W-:Y:S01]  /*45e0*/  IMAD.IADD R20, R8, 0x1, R58 ;  /* 0x0000000108147824 */ /* 0x000fe200078e023a */
[----:B------:R-:W-:Y:S01]  /*45f0*/  @P3 R2UR UR36, R24 ;  /* 0x00000000182432ca */ /* 0x000fe200000e0000 */
[----:B------:R-:W-:Y:S01]  /*4600*/  IMAD.IADD R21, R13, 0x1, R60 ;  /* 0x000000010d157824 */ /* 0x000fe200078e023c */
[----:B------:R-:W-:Y:S02]  /*4610*/  SEL R0, RZ, 0x1, P0 ;  /* 0x00000001ff007807 */ /* 0x000fe40000000000 */
[----:B------:R-:W-:Y:S01]  /*4620*/  LOP3.LUT R32, R32, 0x1, RZ, 0x3c, !PT ;  /* 0x0000000120207812 */ /* 0x000fe200078e3cff */
[----:B------:R-:W-:Y:S01]  /*4630*/  IMAD.U32 R10, RZ, RZ, UR9 ;  /* 0x00000009ff0a7e24 */ /* 0x000fe2000f8e00ff */
[----:B------:R-:W-:Y:S01]  /*4640*/  @!UP1 UIADD3 UR9, UPT, UPT, UR7, 0x38, URZ ;  /* 0x0000003807099890 */ /* 0x000fe2000fffe0ff */
[----:B------:R-:W-:Y:S02]  /*4650*/  LOP3.LUT R25, R25, R0, RZ, 0x3c, !PT ;  /* 0x0000000019197212 */ /* 0x000fe400078e3cff */
[----:B------:R-:W-:Y:S02]  /*4660*/  SEL R27, R27, RZ, P0 ;  /* 0x000000ff1b1b7207 */ /* 0x000fe40000000000 */
[----:B------:R-:W-:Y:S01]  /*4670*/  IMAD.U32 R11, RZ, RZ, UR8 ;  /* 0x00000008ff0b7e24 */ /* 0x000fe2000f8e00ff */
[----:B------:R-:W-:Y:S01]  /*4680*/  @!P4 R2UR UR14, R10 ;  /* 0x000000000a0ec2ca */ /* 0x000fe200000e0000 */
[----:B------:R-:W-:Y:S01]  /*4690*/  @!UP1 UIADD3 UR8, UPT, UPT, UR7, 0x3200, URZ ;  /* 0x0000320007089890 */ /* 0x000fe2000fffe0ff */
[----:B------:R-:W-:Y:S02]  /*46a0*/  VOTEU.ALL UP1, P4 ;  /* 0x0000000000ff7886 */ /* 0x000fe40002020000 */
[----:B------:R-:W-:Y:S11]  /*46b0*/  @!P4 R2UR UR15, R11 ;  /* 0x000000000b0fc2ca */ /* 0x000ff600000e0000 */
[----:B------:R-:W-:Y:S02]  /*46c0*/  @!UPT UIADD3 URZ, UPT, UPT, URZ, URZ, URZ ;  /* 0x000000fffffff290 */ /* 0x000fe4000fffe0ff */
[----:B------:R2:W-:Y:S01]  /*46d0*/  @!UP1 UTMALDG.3D [UR8], [UR14], desc[UR18] ;  /* 0x000012080e0095b4 */ /* 0x0005e20008011000 */
[----:B------:R2:W-:Y:S01]  /*46e0*/  @!P4 SYNCS.ARRIVE.TRANS64.RED.A0TR RZ, [UR7+0x38], R23 ;  /* 0x00003817ffffc9a7 */ /* 0x0005e20008300407 */
[----:B------:R-:W-:Y:S01]  /*46f0*/  UPLOP3.LUT UP1, UPT, UPT, UPT, UPT, 0x80, 0x8 ;  /* 0x000000000008789c */ /* 0x000fe20003f2f070 */
[----:B------:R-:W-:Y:S01]  /*4700*/  SYNCS.ARRIVE.TRANS64.RED.A1T0 RZ, [UR13], RZ ;  /* 0x000000ffffff79a7 */ /* 0x000fe2000810040d */
[----:B------:R-:W-:Y:S09]  /*4710*/  @P3 BRA `(.L_x_76) ;  /* 0xfffffff000943947 */ /* 0x000ff2000383ffff */
[----:B------:R-:W-:-:S04]  /*4720*/  SHF.L.U32 R3, R32, 0x1f, RZ ;  /* 0x0000001f20037819 */ /* 0x000fc800000006ff */
[----:B------:R-:W1:Y:S02]  /*4730*/  SYNCS.PHASECHK.TRANS64.TRYWAIT P0, [UR7+0x40], R3 ;  /* 0x00004003ff0075a7 */ /* 0x000e640008001107 */
[----:B-1----:R-:W-:Y:S05]  /*4740*/  @!P0 BRA `(.L_x_77) ;  /* 0x0000003c002c8947 */ /* 0x002fea0003800000 */
.L_x_163:
[----:B------:R-:W3:Y:S02]  /*4750*/  SYNCS.PHASECHK.TRANS64.TRYWAIT P0, [UR7+0x48], R3 ;  /* 0x00004803ff0075a7 */ /* 0x000ee40008001107 */
[----:B---3--:R-:W-:Y:S05]  /*4760*/  @!P0 BRA `(.L_x_78) ;  /* 0x0000003c003c8947 */ /* 0x008fea0003800000 */
.L_x_165:
[----:B------:R-:W3:Y:S02]  /*4770*/  SYNCS.PHASECHK.TRANS64.TRYWAIT P0, [UR7+0x50], R3 ;  /* 0x00005003ff0075a7 */ /* 0x000ee40008001107 */
[----:B---3--:R-:W-:Y:S05]  /*4780*/  @!P0 BRA `(.L_x_79) ;  /* 0x0000003c004c8947 */ /* 0x008fea0003800000 */
.L_x_167:
[----:B-1----:R-:W-:-:S07]  /*4790*/  MOV R0, UR7 ;  /* 0x0000000700007c02 */ /* 0x002fce0008000f00 */
.L_x_80:
[----:B-1----:R-:W-:-:S04]  /*47a0*/  SHF.L.U32 R3, R32, 0x1f, RZ ;  /* 0x0000001f20037819 */ /* 0x002fc800000006ff */
[----:B------:R1:W3:Y:S03]  /*47b0*/  SYNCS.PHASECHK.TRANS64.TRYWAIT P0, [R0+URZ+0x58], R3 ;  /* 0x00005803000075a7 */ /* 0x0002e600080011ff */
[----:B---3--:R-:W-:Y:S05]  /*47c0*/  @!P0 NANOSLEEP.SYNCS 0x989680 ;  /* 0x009896800000895d */ /* 0x008fea0003900000 */
[----:B------:R-:W3:Y:S02]  /*47d0*/  @!P0 SYNCS.PHASECHK.TRANS64 P0, [R0+URZ+0x58], R3 ;  /* 0x00005803000085a7 */ /* 0x000ee400080010ff */
[----:B--23--:R-:W-:Y:S05]  /*47e0*/  @P0 EXIT ;  /* 0x000000000000094d */ /* 0x00cfea0003800000 */
[----:B------:R-:W-:Y:S05]  /*47f0*/  BRA `(.L_x_80) ;  /* 0xfffffffc00e87947 */ /* 0x000fea000383ffff */
.L_x_65:
[----:B------:R-:W-:-:S06]  /*4800*/  UISETP.GE.AND UP1, UPT, UR8, 0x4, UPT ;  /* 0x000000040800788c */ /* 0x000fcc000bf26270 */
[----:B------:R-:W-:-:S13]  /*4810*/  PLOP3.LUT P0, PT, PT, PT, UP1, 0x80, 0x8 ;  /* 0x000000000008781c */ /* 0x000fda0003f0f018 */
[----:B------:R-:W-:Y:S05]  /*4820*/  @!P0 EXIT ;  /* 0x000000000000894d */ /* 0x000fea0003800000 */
[----:B------:R-:W-:Y:S01]  /*4830*/  BAR.SYNC.DEFER_BLOCKING 0x6, 0xa0 ;  /* 0x0182800000007b1d */ /* 0x000fe20000010000 */
[C---:B------:R-:W-:Y:S01]  /*4840*/  IMAD.SHL.U32 R7, R72.reuse, 0x20, RZ ;  /* 0x0000002048077824 */ /* 0x040fe200078e00ff */
[C---:B------:R-:W-:Y:S01]  /*4850*/  LOP3.LUT P0, RZ, R72.reuse, 0x4, RZ, 0xc0, !PT ;  /* 0x0000000448ff7812 */ /* 0x040fe2000780c0ff */
[C---:B------:R-:W-:Y:S01]  /*4860*/  IMAD.SHL.U32 R64, R72.reuse, 0x10, RZ ;  /* 0x0000001048407824 */ /* 0x040fe200078e00ff */
[----:B------:R-:W-:Y:S01]  /*4870*/  CS2R R68, SRZ ;  /* 0x0000000000447805 */ /* 0x000fe2000001ff00 */
[C---:B------:R-:W-:Y:S01]  /*4880*/  IMAD.SHL.U32 R5, R72.reuse, 0x4, RZ ;  /* 0x0000000448057824 */ /* 0x040fe200078e00ff */
[----:B------:R-:W-:Y:S02]  /*4890*/  UMOV UR48, 0x400 ;  /* 0x0000040000307882 */ /* 0x000fe40000000000 */
[----:B------:R-:W1:Y:S01]  /*48a0*/  LDC R63, c[0x0][0x370] ;  /* 0x0000dc00ff3f7b82 */ /* 0x000e620000000800 */
[----:B------:R-:W-:Y:S01]  /*48b0*/  ULEA UR48, UR37, UR48, 0x18 ;  /* 0x0000003025307291 */ /* 0x000fe2000f8ec0ff */
[----:B------:R-:W-:Y:S01]  /*48c0*/  LOP3.LUT R0, R7, 0xc0, RZ, 0xc0, !PT ;  /* 0x000000c007007812 */ /* 0x000fe200078ec0ff */
[----:B------:R-:W-:Y:S01]  /*48d0*/  IMAD.U32 R32, R72, 0x10000, RZ ;  /* 0x0001000048207824 */ /* 0x000fe200078e00ff */
[----:B------:R-:W-:Y:S01]  /*48e0*/  LOP3.LUT R64, R64, 0x600, RZ, 0xc0, !PT ;  /* 0x0000060040407812 */ /* 0x000fe200078ec0ff */
[----:B------:R-:W-:Y:S01]  /*48f0*/  UIADD3 UR4, UPT, UPT, UR48, 0x200, URZ ;  /* 0x0000020030047890 */ /* 0x000fe2000fffe0ff */
[----:B------:R-:W-:Y:S01]  /*4900*/  LOP3.LUT R5, R0, 0x18, R5, 0xf8, !PT ;  /* 0x0000001800057812 */ /* 0x000fe200078ef805 */
[----:B------:R-:W-:Y:S01]  /*4910*/  IMAD.MOV.U32 R71, RZ, RZ, 0x20 ;  /* 0x00000020ff477424 */ /* 0x000fe200078e00ff */
[----:B------:R-:W2:Y:S01]  /*4920*/  LDC R28, c[0x0][0xb0c] ;  /* 0x0002c300ff1c7b82 */ /* 0x000ea20000000800 */
[----:B------:R-:W-:Y:S01]  /*4930*/  SHF.R.U32.HI R0, RZ, 0x1, R72 ;  /* 0x00000001ff007819 */ /* 0x000fe20000011648 */
[----:B------:R-:W-:Y:S01]  /*4940*/  IMAD.MOV.U32 R70, RZ, RZ, 0x1 ;  /* 0x00000001ff467424 */ /* 0x000fe200078e00ff */
[--C-:B------:R-:W-:Y:S01]  /*4950*/  LOP3.LUT R64, R64, 0x20, R7.reuse, 0xf8, !PT ;  /* 0x0000002040407812 */ /* 0x100fe200078ef807 */
[----:B------:R-:W-:Y:S01]  /*4960*/  IMAD.MOV.U32 R30, RZ, RZ, RZ ;  /* 0x000000ffff1e7224 */ /* 0x000fe200078e00ff */
[----:B------:R-:W-:Y:S01]  /*4970*/  LOP3.LUT R32, R32, 0x600000, RZ, 0xc0, !PT ;  /* 0x0060000020207812 */ /* 0x000fe200078ec0ff */
[----:B------:R-:W-:Y:S01]  /*4980*/  IMAD.MOV.U32 R75, RZ, RZ, RZ ;  /* 0x000000ffff4b7224 */ /* 0x000fe200078e00ff */
[----:B------:R-:W-:Y:S01]  /*4990*/  LOP3.LUT R5, R5, 0x8, R0, 0x78, !PT ;  /* 0x0000000805057812 */ /* 0x000fe200078e7800 */
[----:B------:R-:W4:Y:S01]  /*49a0*/  LDC R61, c[0x0][0xb20] ;  /* 0x0002c800ff3d7b82 */ /* 0x000f220000000800 */
[----:B------:R-:W3:Y:S01]  /*49b0*/  LDS R3, [UR48+0x120] ;  /* 0x00012030ff037984 */ /* 0x000ee20008000800 */
[----:B------:R-:W-:Y:S01]  /*49c0*/  LOP3.LUT R64, R64, 0x100, R7, 0xf8, !PT ;  /* 0x0000010040407812 */ /* 0x000fe200078ef807 */
[----:B------:R-:W-:Y:S01]  /*49d0*/  IMAD.U32 R66, RZ, RZ, UR4 ;  /* 0x00000004ff427e24 */ /* 0x000fe2000f8e00ff */
[----:B------:R-:W-:Y:S01]  /*49e0*/  LOP3.LUT R72, R72, 0x60, RZ, 0xc0, !PT ;  /* 0x0000006048487812 */ /* 0x000fe200078ec0ff */
[----:B------:R-:W1:Y:S01]  /*49f0*/  LDCU.64 UR52, c[0x0][0x348] ;  /* 0x00006900ff3477ac */ /* 0x000e620008000a00 */
[----:B------:R-:W-:-:S02]  /*4a00*/  LOP3.LUT R64, R64, R5, RZ, 0xfc, !PT ;  /* 0x0000000540407212 */ /* 0x000fc400078efcff */
[----:B------:R-:W1:Y:S01]  /*4a10*/  LDC R27, c[0x0][0xb30] ;  /* 0x0002cc00ff1b7b82 */ /* 0x000e620000000800 */
[----:B------:R-:W-:Y:S01]  /*4a20*/  SEL R71, R71, 0xffffffe0, !P0 ;  /* 0xffffffe047477807 */ /* 0x000fe20004000000 */
[----:B------:R-:W1:Y:S01]  /*4a30*/  LDCU.64 UR38, c[0x0][0x888] ;  /* 0x00011100ff2677ac */ /* 0x000e620008000a00 */
[----:B------:R-:W1:Y:S05]  /*4a40*/  LDCU.64 UR44, c[0x0][0x890] ;  /* 0x00011200ff2c77ac */ /* 0x000e6a0008000a00 */
[----:B------:R-:W1:Y:S01]  /*4a50*/  LDC.64 R56, c[0x0][0xb10] ;  /* 0x0002c400ff387b82 */ /* 0x000e620000000a00 */
[----:B------:R-:W-:Y:S01]  /*4a60*/  UMOV UR49, URZ ;  /* 0x000000ff00317c82 */ /* 0x000fe20008000000 */
[----:B------:R-:W-:-:S06]  /*4a70*/  UMOV UR51, URZ ;  /* 0x000000ff00337c82 */ /* 0x000fcc0008000000 */
[----:B------:R-:W1:Y:S08]  /*4a80*/  LDC.64 R24, c[0x0][0xb18] ;  /* 0x0002c600ff187b82 */ /* 0x000e700000000a00 */
[----:B------:R-:W1:Y:S08]  /*4a90*/  LDC.64 R22, c[0x0][0xb28] ;  /* 0x0002ca00ff167b82 */ /* 0x000e700000000a00 */
[----:B------:R-:W1:Y:S01]  /*4aa0*/  LDC.64 R54, c[0x0][0x8b0] ;  /* 0x00022c00ff367b82 */ /* 0x000e620000000a00 */
[----:B---3--:R-:W-:-:S07]  /*4ab0*/  IMAD.IADD R32, R3, 0x1, R32 ;  /* 0x0000000103207824 */ /* 0x008fce00078e0220 */
[----:B------:R-:W3:Y:S08]  /*4ac0*/  LDC.64 R52, c[0x0][0x8a8] ;  /* 0x00022a00ff347b82 */ /* 0x000ef00000000a00 */
[----:B--2-4-:R-:W1:Y:S02]  /*4ad0*/  LDC R62, c[0x0][0x374] ;  /* 0x0000dd00ff3e7b82 */ /* 0x014e640000000800 */
.L_x_124:
[C---:B------:R-:W-:Y:S02]  /*4ae0*/  LEA R0, R75.reuse, UR48, 0x3 ;  /* 0x000000304b007c11 */ /* 0x040fe4000f8e18ff */
[----:B------:R-:W-:Y:S02]  /*4af0*/  SHF.L.U32 R3, R68, 0x1f, RZ ;  /* 0x0000001f44037819 */ /* 0x000fe400000006ff */
[----:B------:R-:W-:Y:S02]  /*4b00*/  LEA R16, R75, UR48, 0x4 ;  /* 0x000000304b107c11 */ /* 0x000fe4000f8e20ff */
[----:B------:R-:W2:Y:S02]  /*4b10*/  SYNCS.PHASECHK.TRANS64.TRYWAIT P0, [R0+URZ+0x70], R3 ;  /* 0x00007003000075a7 */ /* 0x000ea400080011ff */
[----:B-12---:R-:W-:Y:S05]  /*4b20*/  @!P0 BRA `(.L_x_81) ;  /* 0x00000038007c8947 */ /* 0x006fea0003800000 */
.L_x_168:
[----:B------:R-:W4:Y:S01]  /*4b30*/  LDC.64 R12, c[0x0][0xb10] ;  /* 0x0002c400ff0c7b82 */ /* 0x000f220000000a00 */
[----:B------:R-:W3:Y:S01]  /*4b40*/  LDS.128 R16, [R16+0x100] ;  /* 0x0001000010107984 */ /* 0x000ee20000000c00 */
[----:B-1----:R-:W-:Y:S01]  /*4b50*/  ISETP.NE.AND P1, PT, R27, 0x1, PT ;  /* 0x000000011b00780c */ /* 0x002fe20003f25270 */
[----:B--2---:R-:W-:Y:S01]  /*4b60*/  VIADD R0, R0, 0x80 ;  /* 0x0000008000007836 */ /* 0x004fe20000000000 */
[----:B------:R-:W-:Y:S04]  /*4b70*/  ISETP.GE.AND P0, PT, R26, 0x1, PT ;  /* 0x000000011a00780c */ /* 0x000fe80003f06270 */
[----:B------:R-:W1:Y:S01]  /*4b80*/  LDC.64 R10, c[0x0][0xb18] ;  /* 0x0002c600ff0a7b82 */ /* 0x000e620000000a00 */
[----:B------:R-:W-:Y:S01]  /*4b90*/  PRMT R0, RZ, 0x654, R0 ;  /* 0x00000654ff007816 */ /* 0x000fe20000000000 */
[----:B------:R-:W-:Y:S01]  /*4ba0*/  @!PT LDS RZ, [RZ] ;  /* 0x00000000fffff984 */ /* 0x000fe20000000800 */
[----:B------:R-:W-:Y:S01]  /*4bb0*/  @!PT LDS RZ, [RZ] ;  /* 0x00000000fffff984 */ /* 0x000fe20000000800 */
[----:B------:R-:W-:Y:S01]  /*4bc0*/  @!PT LDS RZ, [RZ] ;  /* 0x00000000fffff984 */ /* 0x000fe20000000800 */
[----:B------:R-:W-:Y:S01]  /*4bd0*/  @!PT LDS RZ, [RZ] ;  /* 0x00000000fffff984 */ /* 0x000fe20000000800 */
[----:B------:R2:W-:Y:S06]  /*4be0*/  MEMBAR.ALL.CTA ;  /* 0x0000000000007992 */ /* 0x0005ec0000008000 */
[----:B--2---:R-:W2:Y:S01]  /*4bf0*/  FENCE.VIEW.ASYNC.S ;  /* 0x00000000000073c6 */ /* 0x004ea20000000000 */
[----:B------:R-:W1:Y:S08]  /*4c00*/  @!P1 LDC R14, c[0x0][0xb20] ;  /* 0x0002c800ff0e9b82 */ /* 0x000e700000000800 */
[----:B------:R-:W1:Y:S01]  /*4c10*/  @!P1 LDC R9, c[0x0][0xb0c] ;  /* 0x0002c300ff099b82 */ /* 0x000e620000000800 */
[----:B--2---:R2:W-:Y:S01]  /*4c20*/  SYNCS.ARRIVE.TRANS64.RED.A1T0 RZ, [R0+URZ], RZ ;  /* 0x000000ff00ff79a7 */ /* 0x0045e200081004ff */
[----:B---3--:R-:W-:Y:S04]  /*4c30*/  LOP3.LUT P4, RZ, R18, 0x1, RZ, 0xc0, !PT ;  /* 0x0000000112ff7812 */ /* 0x008fe8000788c0ff */
[----:B------:R-:W-:Y:S09]  /*4c40*/  P2R R73, PR, RZ, 0x10 ;  /* 0x00000010ff497803 */ /* 0x000ff20000000000 */
[----:B------:R-:W-:Y:S02]  /*4c50*/  @P4 MOV R31, R16 ;  /* 0x00000010001f4202 */ /* 0x000fe40000000f00 */
[----:B------:R-:W-:Y:S01]  /*4c60*/  @P4 LOP3.LUT R29, R17, 0xffff, RZ, 0xc0, !PT ;  /* 0x0000ffff111d4812 */ /* 0x000fe200078ec0ff */
[----:B--2-4-:R-:W-:Y:S06]  /*4c70*/  @!P0 BRA `(.L_x_82) ;  /* 0x0000000000a48947 */ /* 0x014fec0003800000 */
[----:B------:R-:W-:Y:S01]  /*4c80*/  IMAD.HI.U32 R36, R62, R25, RZ ;  /* 0x000000193e247227 */ /* 0x000fe200078e00ff */
[----:B------:R-:W-:Y:S02]  /*4c90*/  ISETP.NE.AND P0, PT, R24, 0x1, PT ;  /* 0x000000011800780c */ /* 0x000fe40003f05270 */
[----:B------:R-:W-:Y:S01]  /*4ca0*/  ISETP.NE.AND P2, PT, R26, 0x1, PT ;  /* 0x000000011a00780c */ /* 0x000fe20003f45270 */
[-C--:B------:R-:W-:Y:S01]  /*4cb0*/  IMAD.HI.U32 R34, R63, R56.reuse, RZ ;  /* 0x000000383f227227 */ /* 0x080fe200078e00ff */
[----:B------:R-:W-:Y:S02]  /*4cc0*/  SHF.R.U32.HI R37, RZ, R61, R36 ;  /* 0x0000003dff257219 */ /* 0x000fe40000011624 */
[----:B------:R-:W-:Y:S01]  /*4cd0*/  ISETP.NE.AND P3, PT, R28, 0x1, PT ;  /* 0x000000011c00780c */ /* 0x000fe20003f65270 */
[----:B------:R-:W-:Y:S01]  /*4ce0*/  IMAD.HI.U32 R40, R29, R25, RZ ;  /* 0x000000191d287227 */ /* 0x000fe200078e00ff */
[----:B------:R-:W-:Y:S02]  /*4cf0*/  SHF.R.U32.HI R34, RZ, R57, R34 ;  /* 0x00000039ff227219 */ /* 0x000fe40000011622 */
[----:B------:R-:W-:Y:S01]  /*4d00*/  SEL R3, R62, R37, !P0 ;  /* 0x000000253e037207 */ /* 0x000fe20004000000 */
[----:B------:R-:W-:Y:S01]  /*4d10*/  IMAD.HI.U32 R38, R31, R56, RZ ;  /* 0x000000381f267227 */ /* 0x000fe200078e00ff */
[----:B------:R-:W-:Y:S03]  /*4d20*/  SEL R7, R63, R34, !P3 ;  /* 0x000000223f077207 */ /* 0x000fe60005800000 */
[-C--:B------:R-:W-:Y:S01]  /*4d30*/  IMAD.HI.U32 R34, R3, R22.reuse, RZ ;  /* 0x0000001603227227 */ /* 0x080fe200078e00ff */
[----:B------:R-:W-:Y:S03]  /*4d40*/  SHF.R.U32.HI R38, RZ, R57, R38 ;  /* 0x00000039ff267219 */ /* 0x000fe60000011626 */
[----:B------:R-:W-:Y:S01]  /*4d50*/  IMAD.HI.U32 R36, R7, R22, RZ ;  /* 0x0000001607247227 */ /* 0x000fe200078e00ff */
[----:B------:R-:W-:Y:S02]  /*4d60*/  @P2 SHF.R.U32.HI R3, RZ, R23, R34 ;  /* 0x00000017ff032219 */ /* 0x000fe40000011622 */
[----:B------:R-:W-:Y:S02]  /*4d70*/  SHF.R.U32.HI R34, RZ, R61, R40 ;  /* 0x0000003dff227219 */ /* 0x000fe40000011628 */
[----:B------:R-:W-:Y:S01]  /*4d80*/  @P2 SHF.R.U32.HI R7, RZ, R23, R36 ;  /* 0x00000017ff072219 */ /* 0x000fe20000011624 */
[C---:B------:R-:W-:Y:S01]  /*4d90*/  IMAD R2, R26.reuse, R3, RZ ;  /* 0x000000031a027224 */ /* 0x040fe200078e02ff */
[----:B------:R-:W-:Y:S02]  /*4da0*/  SEL R5, R29, R34, !P0 ;  /* 0x000000221d057207 */ /* 0x000fe40004000000 */
[----:B------:R-:W-:Y:S01]  /*4db0*/  SEL R3, R31, R38, !P3 ;  /* 0x000000261f037207 */ /* 0x000fe20005800000 */
[----:B------:R-:W-:Y:S01]  /*4dc0*/  IMAD R4, R26, R7, RZ ;  /* 0x000000071a047224 */ /* 0x000fe200078e02ff */
[C---:B------:R-:W-:Y:S01]  /*4dd0*/  ISETP.GE.AND P0, PT, R5.reuse, R2, PT ;  /* 0x000000020500720c */ /* 0x040fe20003f06270 */
[----:B------:R-:W-:Y:S03]  /*4de0*/  IMAD.HI.U32 R6, R5, R22, RZ ;  /* 0x0000001605067227 */ /* 0x000fe600078e00ff */
[----:B------:R-:W-:Y:S01]  /*4df0*/  ISETP.GE.OR P0, PT, R3, R4, P0 ;  /* 0x000000040300720c */ /* 0x000fe20000706670 */
[----:B------:R-:W-:Y:S01]  /*4e00*/  IMAD.MOV R4, RZ, RZ, -R3 ;  /* 0x000000ffff047224 */ /* 0x000fe200078e0a03 */
[-C--:B------:R-:W-:Y:S03]  /*4e10*/  SHF.R.U32.HI R6, RZ, R23.reuse, R6 ;  /* 0x00000017ff067219 */ /* 0x080fe60000011606 */
[----:B------:R-:W-:Y:S01]  /*4e20*/  IMAD R31, R28, R4, R31 ;  /* 0x000000041c1f7224 */ /* 0x000fe200078e021f */
[----:B------:R-:W-:Y:S05]  /*4e30*/  SEL R15, R5, R6, !P2 ;  /* 0x00000006050f7207 */ /* 0x000fea0005000000 */
[----:B------:R-:W-:Y:S02]  /*4e40*/  IMAD.MOV R6, RZ, RZ, -R15 ;  /* 0x000000ffff067224 */ /* 0x000fe400078e0a0f */
[C---:B------:R-:W-:Y:S04]  /*4e50*/  @!P0 IMAD.HI.U32 R2, R3.reuse, R22, RZ ;  /* 0x0000001603028227 */ /* 0x040fe800078e00ff */
[----:B------:R-:W-:Y:S01]  /*4e60*/  IMAD R6, R26, R6, R5 ;  /* 0x000000061a067224 */ /* 0x000fe200078e0205 */
[----:B------:R-:W-:Y:S04]  /*4e70*/  @!P0 SHF.R.U32.HI R2, RZ, R23, R2 ;  /* 0x00000017ff028219 */ /* 0x000fe80000011602 */
[----:B------:R-:W-:Y:S02]  /*4e80*/  @!P0 SEL R0, R3, R2, !P2 ;  /* 0x0000000203008207 */ /* 0x000fe40005000000 */
[----:B------:R-:W-:Y:S02]  /*4e90*/  IADD3 R2, PT, PT, -R5, RZ, RZ ;  /* 0x000000ff05027210 */ /* 0x000fe40007ffe1ff */
[----:B------:R-:W-:Y:S01]  /*4ea0*/  @!P0 IADD3 R8, PT, PT, R15, -R0, RZ ;  /* 0x800000000f088210 */ /* 0x000fe20007ffe0ff */
[----:B------:R-:W-:Y:S02]  /*4eb0*/  @!P0 IMAD R0, R7, R6, R0 ;  /* 0x0000000607008224 */ /* 0x000fe400078e0200 */
[----:B------:R-:W-:Y:S02]  /*4ec0*/  IMAD R29, R24, R2, R29 ;  /* 0x00000002181d7224 */ /* 0x000fe400078e021d */
[----:B------:R-:W-:Y:S02]  /*4ed0*/  @!P0 IMAD R5, R8, R26, R3 ;  /* 0x0000001a08058224 */ /* 0x000fe400078e0203 */
[----:B------:R-:W-:Y:S04]  /*4ee0*/  @!P0 IMAD.MOV.U32 R3, RZ, RZ, R0 ;  /* 0x000000ffff038224 */ /* 0x000fe800078e0000 */
[----:B------:R-:W-:Y:S02]  /*4ef0*/  IMAD R31, R3, R28, R31 ;  /* 0x0000001c031f7224 */ /* 0x000fe400078e021f */
[----:B------:R-:W-:Y:S07]  /*4f00*/  IMAD R29, R5, R24, R29 ;  /* 0x00000018051d7224 */ /* 0x000fee00078e021d */
.L_x_82:
[----:B-1----:R-:W-:Y:S01]  /*4f10*/  @!P1 ISETP.NE.AND P0, PT, R10, 0x1, PT ;  /* 0x000000010a00980c */ /* 0x002fe20003f05270 */
[----:B------:R-:W-:Y:S01]  /*4f20*/  @!P1 IMAD.HI.U32 R3, R29, R11, RZ ;  /* 0x0000000b1d039227 */ /* 0x000fe200078e00ff */
[----:B------:R-:W-:Y:S01]  /*4f30*/  R2UR UR42, R21 ;  /* 0x00000000152a72ca */ /* 0x000fe200000e0000 */
[----:B------:R-:W-:Y:S01]  /*4f40*/  BSSY.RECONVERGENT B6, `(.L_x_83) ;  /* 0x0000031000067945 */ /* 0x000fe20003800200 */
[----:B------:R-:W-:Y:S01]  /*4f50*/  R2UR UR41, R20 ;  /* 0x00000000142972ca */ /* 0x000fe200000e0000 */
[----:B------:R-:W-:Y:S01]  /*4f60*/  @!P1 IMAD.HI.U32 R0, R31, R12, RZ ;  /* 0x0000000c1f009227 */ /* 0x000fe200078e00ff */
[----:B------:R-:W-:Y:S02]  /*4f70*/  @!P1 SHF.R.U32.HI R2, RZ, R14, R3 ;  /* 0x0000000eff029219 */ /* 0x000fe40000011603 */
[----:B------:R-:W-:Y:S01]  /*4f80*/  @!P1 ISETP.NE.AND P2, PT, R9, 0x1, PT ;  /* 0x000000010900980c */ /* 0x000fe20003f45270 */
[----:B------:R-:W-:Y:S01]  /*4f90*/  VIADD R75, R75, 0x1 ;  /* 0x000000014b4b7836 */ /* 0x000fe20000000000 */
[----:B------:R-:W-:Y:S02]  /*4fa0*/  @!P1 SEL R2, R29, R2, !P0 ;  /* 0x000000021d029207 */ /* 0x000fe40004000000 */
[----:B------:R-:W-:Y:S02]  /*4fb0*/  @!P1 SHF.R.U32.HI R0, RZ, R13, R0 ;  /* 0x0000000dff009219 */ /* 0x000fe40000011600 */
[----:B------:R-:W-:Y:S01]  /*4fc0*/  LOP3.LUT P0, RZ, R66, 0x1b0, RZ, 0xc0, !PT ;  /* 0x000001b042ff7812 */ /* 0x000fe2000780c0ff */
[----:B------:R-:W-:Y:S01]  /*4fd0*/  USHF.L.U32 UR42, UR42, 0x6, URZ ;  /* 0x000000062a2a7899 */ /* 0x000fe200080006ff */
[----:B------:R-:W-:Y:S01]  /*4fe0*/  @!P1 SEL R3, R31, R0, !P2 ;  /* 0x000000001f039207 */ /* 0x000fe20005000000 */
[----:B------:R-:W-:Y:S01]  /*4ff0*/  USHF.L.U32 UR41, UR41, 0x7, URZ ;  /* 0x0000000729297899 */ /* 0x000fe200080006ff */
[----:B------:R-:W-:Y:S03]  /*5000*/  @P4 SHF.R.U32.HI R67, RZ, 0x10, R17 ;  /* 0x00000010ff434819 */ /* 0x000fe60000011611 */
[----:B------:R-:W-:Y:S02]  /*5010*/  @!P1 IMAD.IADD R0, R2, 0x1, -R3 ;  /* 0x0000000102009824 */ /* 0x000fe400078e0a03 */
[----:B------:R-:W-:Y:S02]  /*5020*/  @!P1 IMAD.IADD R2, R3, 0x1, -R2 ;  /* 0x0000000103029824 */ /* 0x000fe400078e0a02 */
[----:B------:R-:W-:Y:S02]  /*5030*/  @!P1 IMAD R31, R0, R9, R31 ;  /* 0x00000009001f9224 */ /* 0x000fe400078e021f */
[----:B------:R-:W-:Y:S01]  /*5040*/  @!P1 IMAD R29, R2, R10, R29 ;  /* 0x0000000a021d9224 */ /* 0x000fe200078e021d */
[----:B------:R-:W-:Y:S06]  /*5050*/  @!P0 BRA `(.L_x_84) ;  /* 0x00000000007c8947 */ /* 0x000fec0003800000 */
[----:B------:R-:W1:Y:S01]  /*5060*/  LDCU.64 UR8, c[0x4][0x80] ;  /* 0x01001000ff0877ac */ /* 0x000e620008000a00 */
[----:B------:R-:W-:Y:S01]  /*5070*/  MOV R2, 0x0 ;  /* 0x0000000000027802 */ /* 0x000fe20000000f00 */
[----:B------:R-:W-:Y:S02]  /*5080*/  HFMA2 R12, -RZ, RZ, 0, 5.9604644775390625e-08 ;  /* 0x00000001ff0c7431 */ /* 0x000fe400000001ff */
[----:B------:R-:W-:Y:S01]  /*5090*/  IMAD.MOV.U32 R8, RZ, RZ, 0x70 ;  /* 0x00000070ff087424 */ /* 0x000fe200078e00ff */
[----:B------:R2:W3:Y:S01]  /*50a0*/  LDC.64 R14, c[0x4][R2] ;  /* 0x01000000020e7b82 */ /* 0x0004e20000000a00 */
[----:B------:R-:W4:Y:S01]  /*50b0*/  LDCU.64 UR6, c[0x4][0x88] ;  /* 0x01001100ff0677ac */ /* 0x000f220008000a00 */
[----:B------:R-:W-:Y:S01]  /*50c0*/  IMAD.MOV.U32 R13, RZ, RZ, RZ ;  /* 0x000000ffff0d7224 */ /* 0x000fe200078e00ff */
[----:B------:R-:W2:Y:S01]  /*50d0*/  LDCU.64 UR4, c[0x4][0x8] ;  /* 0x01000100ff0477ac */ /* 0x000ea20008000a00 */
[----:B-1----:R-:W-:Y:S01]  /*50e0*/  MOV R5, UR9 ;  /* 0x0000000900057c02 */ /* 0x002fe20008000f00 */
[----:B------:R-:W-:Y:S01]  /*50f0*/  IMAD.U32 R4, RZ, RZ, UR8 ;  /* 0x00000008ff047e24 */ /* 0x000fe2000f8e00ff */
[----:B----4-:R-:W-:Y:S01]  /*5100*/  MOV R7, UR7 ;  /* 0x0000000700077c02 */ /* 0x010fe20008000f00 */
[----:B------:R-:W-:Y:S01]  /*5110*/  IMAD.U32 R6, RZ, RZ, UR6 ;  /* 0x00000006ff067e24 */ /* 0x000fe2000f8e00ff */
[----:B--2---:R-:W-:Y:S01]  /*5120*/  MOV R11, UR5 ;  /* 0x00000005000b7c02 */ /* 0x004fe20008000f00 */
[----:B------:R-:W-:Y:S02]  /*5130*/  IMAD.U32 R10, RZ, RZ, UR4 ;  /* 0x00000004ff0a7e24 */ /* 0x000fe4000f8e00ff */
[----:B------:R-:W-:Y:S07]  /*5140*/  LEPC R20, `(.L_x_85) ;  /* 0x000000001014794e */ /* 0x000fee0000000000 */
[----:B---3-5:R-:W-:Y:S05]  /*5150*/  CALL.ABS.NOINC R14 ;  /* 0x000000000e007343 */ /* 0x028fea0003c00000 */
.L_x_85:
[----:B------:R-:W1:Y:S01]  /*5160*/  LDCU.64 UR8, c[0x4][0x80] ;  /* 0x01001000ff0877ac */ /* 0x000e620008000a00 */
[----:B------:R-:W2:Y:S01]  /*5170*/  LDC.64 R2, c[0x4][R2] ;  /* 0x0100000002027b82 */ /* 0x000ea20000000a00 */
[----:B------:R-:W-:Y:S02]  /*5180*/  HFMA2 R12, -RZ, RZ, 0, 5.9604644775390625e-08 ;  /* 0x00000001ff0c7431 */ /* 0x000fe400000001ff */
[----:B------:R-:W-:Y:S02]  /*5190*/  IMAD.MOV.U32 R8, RZ, RZ, 0x70 ;  /* 0x00000070ff087424 */ /* 0x000fe400078e00ff */
[----:B------:R-:W-:Y:S01]  /*51a0*/  IMAD.MOV.U32 R13, RZ, RZ, RZ ;  /* 0x000000ffff0d7224 */ /* 0x000fe200078e00ff */
[----:B------:R-:W3:Y:S01]  /*51b0*/  LDCU.64 UR6, c[0x4][0x88] ;  /* 0x01001100ff0677ac */ /* 0x000ee20008000a00 */
[----:B------:R-:W4:Y:S01]  /*51c0*/  LDCU.64 UR4, c[0x4][0x8] ;  /* 0x01000100ff0477ac */ /* 0x000f220008000a00 */
[----:B-1----:R-:W-:Y:S02]  /*51d0*/  MOV R4, UR8 ;  /* 0x0000000800047c02 */ /* 0x002fe40008000f00 */
[----:B------:R-:W-:Y:S02]  /*51e0*/  MOV R5, UR9 ;  /* 0x0000000900057c02 */ /* 0x000fe40008000f00 */
[----:B---3--:R-:W-:Y:S01]  /*51f0*/  MOV R7, UR7 ;  /* 0x0000000700077c02 */ /* 0x008fe20008000f00 */
[----:B------:R-:W-:Y:S01]  /*5200*/  IMAD.U32 R6, RZ, RZ, UR6 ;  /* 0x00000006ff067e24 */ /* 0x000fe2000f8e00ff */
[----:B----4-:R-:W-:Y:S01]  /*5210*/  MOV R11, UR5 ;  /* 0x00000005000b7c02 */ /* 0x010fe20008000f00 */
[----:B------:R-:W-:Y:S02]  /*5220*/  IMAD.U32 R10, RZ, RZ, UR4 ;  /* 0x00000004ff0a7e24 */ /* 0x000fe4000f8e00ff */
[----:B------:R-:W-:Y:S07]  /*5230*/  LEPC R20, `(.L_x_84) ;  /* 0x000000001014794e */ /* 0x000fee0000000000 */
[----:B--2---:R-:W-:Y:S05]  /*5240*/  CALL.ABS.NOINC R2 ;  /* 0x0000000002007343 */ /* 0x004fea0003c00000 */
.L_x_84:
[----:B------:R-:W-:Y:S05]  /*5250*/  BSYNC.RECONVERGENT B6 ;  /* 0x0000000000067941 */ /* 0x000fea0003800200 */
.L_x_83:
[----:B------:R-:W-:Y:S01]  /*5260*/  ISETP.NE.U32.AND P4, PT, R54, RZ, PT ;  /* 0x000000ff3600720c */ /* 0x000fe20003f85070 */
[----:B------:R-:W-:Y:S01]  /*5270*/  UISETP.NE.AND UP2, UPT, UR50, URZ, UPT ;  /* 0x000000ff3200728c */ /* 0x000fe2000bf45270 */
[----:B------:R-:W-:Y:S01]  /*5280*/  ISETP.NE.U32.AND P2, PT, RZ, UR38, PT ;  /* 0x00000026ff007c0c */ /* 0x000fe2000bf45070 */
[----:B------:R-:W-:Y:S01]  /*5290*/  UISETP.NE.U32.AND UP1, UPT, UR44, URZ, UPT ;  /* 0x000000ff2c00728c */ /* 0x000fe2000bf25070 */
[----:B------:R-:W-:Y:S01]  /*52a0*/  ISETP.NE.AND.EX P4, PT, R55, RZ, PT, P4 ;  /* 0x000000ff3700720c */ /* 0x000fe20003f85340 */
[----:B------:R-:W-:Y:S01]  /*52b0*/  UPLOP3.LUT UP0, UPT, UPT, UPT, UPT, 0x40, 0x4 ;  /* 0x000000000004789c */ /* 0x000fe20003f0e870 */
[----:B------:R-:W-:Y:S01]  /*52c0*/  ISETP.NE.AND.EX P2, PT, RZ, UR39, PT, P2 ;  /* 0x00000027ff007c0c */ /* 0x000fe2000bf45320 */
[----:B------:R-:W-:Y:S01]  /*52d0*/  UISETP.NE.AND.EX UP1, UPT, UR45, URZ, UPT, UP1 ;  /* 0x000000ff2d00728c */ /* 0x000fe2000bf25310 */
[----:B------:R-:W-:Y:S04]  /*52e0*/  PLOP3.LUT P1, PT, PT, PT, UP2, 0x80, 0x8 ;  /* 0x000000000008781c */ /* 0x000fe80003f2f028 */
[----:B------:R-:W-:Y:S06]  /*52f0*/  @UP2 UPLOP3.LUT UP0, UPT, UPT, UPT, UP1, 0x80, 0x8 ;  /* 0x000000000008289c */ /* 0x000fec0003f0f010 */
[----:B------:R-:W-:Y:S01]  /*5300*/  PLOP3.LUT P0, PT, PT, PT, UP0, 0x80, 0x8 ;  /* 0x000000000008781c */ /* 0x000fe20003f0f008 */
[----:B------:R-:W-:Y:S01]  /*5310*/  @!UPT UIADD3 URZ, UPT, UPT, URZ, URZ, URZ ;  /* 0x000000fffffff290 */ /* 0x000fe2000fffe0ff */
[----:B------:R-:W-:Y:S11]  /*5320*/  BRA.U !UP1, `(.L_x_86) ;  /* 0x0000000109387547 */ /* 0x000ff6000b800000 */
[----:B------:R-:W-:Y:S01]  /*5330*/  UISETP.NE.U32.AND UP0, UPT, UR38, URZ, UPT ;  /* 0x000000ff2600728c */ /* 0x000fe2000bf05070 */
[----:B------:R-:W-:Y:S02]  /*5340*/  HFMA2 R0, -RZ, RZ, 0, 5.9604644775390625e-08 ;  /* 0x00000001ff007431 */ /* 0x000fe400000001ff */
[----:B------:R-:W-:Y:S01]  /*5350*/  IMAD.MOV.U32 R59, RZ, RZ, 0x1 ;  /* 0x00000001ff3b7424 */ /* 0x000fe200078e00ff */
[----:B------:R-:W-:Y:S06]  /*5360*/  UISETP.NE.AND.EX UP0, UPT, UR39, URZ, UPT, UP0 ;  /* 0x000000ff2700728c */ /* 0x000fec000bf05300 */
[----:B------:R-:W-:Y:S05]  /*5370*/  PLOP3.LUT P3, PT, PT, PT, UP0, 0x80, 0x8 ;  /* 0x000000000008781c */ /* 0x000fea0003f6f008 */
[----:B------:R-:W1:Y:S01]  /*5380*/  @UP0 LDCU.64 UR6, c[0x0][0x888] ;  /* 0x00011100ff0607ac */ /* 0x000e620008000a00 */
[----:B------:R-:W-:Y:S07]  /*5390*/  @UP0 UIMAD UR4, UR36, UR44, URZ ;  /* 0x0000002c240402a4 */ /* 0x000fee000f8e02ff */
[----:B------:R-:W-:Y:S01]  /*53a0*/  @!P3 PRMT R59, R0, 0x7610, R59 ;  /* 0x00007610003bb816 */ /* 0x000fe2000000003b */
[----:B-1----:R-:W-:Y:S03]  /*53b0*/  @UP0 UIMAD.WIDE UR6, UR4, 0x4, UR6 ;  /* 0x00000004040608a5 */ /* 0x002fe6000f8e0206 */
[----:B------:R-:W1:Y:S03]  /*53c0*/  @!UP0 LDCU UR4, c[0x0][0x880] ;  /* 0x00011000ff0487ac */ /* 0x000e660008000800 */
[----:B------:R-:W-:Y:S01]  /*53d0*/  IMAD.U32 R2, RZ, RZ, UR6 ;  /* 0x00000006ff027e24 */ /* 0x000fe2000f8e00ff */
[----:B------:R-:W-:Y:S05]  /*53e0*/  MOV R3, UR7 ;  /* 0x0000000700037c02 */ /* 0x000fea0008000f00 */
[----:B-----5:R2:W5:Y:S02]  /*53f0*/  @P3 LDG.E R35, desc[UR46][R2.64] ;  /* 0x0000002e02233981 */ /* 0x020564000c1e1900 */
[----:B-12---:R-:W-:Y:S02]  /*5400*/  @!P3 IMAD.U32 R35, RZ, RZ, UR4 ;  /* 0x00000004ff23be24 */ /* 0x006fe4000f8e00ff */
.L_x_86:
[----:B------:R-:W-:Y:S05]  /*5410*/  @!P4 BRA `(.L_x_87) ;  /* 0x000000000020c947 */ /* 0x000fea0003800000 */
[----:B------:R-:W-:Y:S04]  /*5420*/  ISETP.NE.U32.AND P3, PT, R52, RZ, PT ;  /* 0x000000ff3400720c */ /* 0x000fe80003f65070 */
[----:B------:R-:W-:Y:S11]  /*5430*/  ISETP.NE.AND.EX P3, PT, R53, RZ, PT, P3 ;  /* 0x000000ff3500720c */ /* 0x000ff60003f65330 */
[----:B------:R-:W-:Y:S02]  /*5440*/  @!UPT UIADD3 URZ, UPT, UPT, URZ, URZ, URZ ;  /* 0x000000fffffff290 */ /* 0x000fe4000fffe0ff */
[----:B------:R-:W1:Y:S01]  /*5450*/  @P3 LDC.64 R2, c[0x0][0x8a8] ;  /* 0x00022a00ff023b82 */ /* 0x000e620000000a00 */
[----:B------:R-:W-:Y:S04]  /*5460*/  @P3 IMAD R0, R54, UR36, RZ ;  /* 0x0000002436003c24 */ /* 0x000fe8000f8e02ff */
[----:B-1----:R-:W-:Y:S05]  /*5470*/  @P3 IMAD.WIDE R2, R0, 0x4, R2 ;  /* 0x0000000400023825 */ /* 0x002fea00078e0202 */
[----:B-----5:R1:W5:Y:S02]  /*5480*/  @P3 LDG.E R33, desc[UR46][R2.64] ;  /* 0x0000002e02213981 */ /* 0x020364000c1e1900 */
[----:B-1----:R-:W2:Y:S02]  /*5490*/  @!P3 LDC R33, c[0x0][0x8a0] ;  /* 0x00022800ff21bb82 */ /* 0x002ea40000000800 */
.L_x_87:
[----:B-----5:R-:W-:Y:S01]  /*54a0*/  FSETP.NEU.AND P3, PT, R35, RZ, PT ;  /* 0x000000ff2300720b */ /* 0x020fe20003f6d000 */
[----:B------:R-:W-:Y:S01]  /*54b0*/  IMAD.SHL.U32 R80, R64, 0x2, RZ ;  /* 0x0000000240507824 */ /* 0x000fe200078e00ff */
[----:B------:R-:W-:Y:S01]  /*54c0*/  SEL R7, RZ, 0xffffffff, P2 ;  /* 0xffffffffff077807 */ /* 0x000fe20001000000 */
[----:B------:R-:W-:Y:S01]  /*54d0*/  BSSY B1, `(.L_x_88) ;  /* 0x0000036000017945 */ /* 0x000fe20003800000 */
[----:B------:R-:W-:Y:S01]  /*54e0*/  @P1 LOP3.LUT P2, RZ, R59, 0xff, RZ, 0xc0, !PT ;  /* 0x000000ff3bff1812 */ /* 0x000fe2000784c0ff */
[----:B------:R-:W-:Y:S01]  /*54f0*/  VIADD R78, R80, UR48 ;  /* 0x00000030504e7c36 */ /* 0x000fe20008000000 */
[----:B------:R-:W-:Y:S01]  /*5500*/  @P1 SEL R2, RZ, 0xffffffff, P3 ;  /* 0xffffffffff021807 */ /* 0x000fe20001800000 */
[----:B------:R-:W-:Y:S01]  /*5510*/  IMAD.MOV.U32 R81, RZ, RZ, 0x1 ;  /* 0x00000001ff517424 */ /* 0x000fe200078e00ff */
[----:B------:R-:W-:Y:S01]  /*5520*/  LOP3.LUT R70, R70, 0x1, RZ, 0x3c, !PT ;  /* 0x0000000146467812 */ /* 0x000fe200078e3cff */
[----:B------:R-:W-:Y:S01]  /*5530*/  IMAD.MOV.U32 R39, RZ, RZ, RZ ;  /* 0x000000ffff277224 */ /* 0x000fe200078e00ff */
[----:B------:R-:W-:Y:S02]  /*5540*/  @P0 SEL R2, R7, R2, !P2 ;  /* 0x0000000207020207 */ /* 0x000fe40005000000 */
[----:B------:R-:W-:Y:S02]  /*5550*/  CS2R R50, SRZ ;  /* 0x0000000000327805 */ /* 0x000fe4000001ff00 */
[----:B------:R-:W-:Y:S02]  /*5560*/  LEA R79, R30, UR48, 0x3 ;  /* 0x000000301e4f7c11 */ /* 0x000fe4000f8e18ff */
[----:B------:R-:W-:Y:S02]  /*5570*/  CS2R R48, SRZ ;  /* 0x0000000000307805 */ /* 0x000fe4000001ff00 */
[----:B------:R-:W-:Y:S02]  /*5580*/  @P1 LOP3.LUT R2, R2, 0x1, RZ, 0xc0, !PT ;  /* 0x0000000102021812 */ /* 0x000fe400078ec0ff */
[----:B------:R-:W-:Y:S02]  /*5590*/  CS2R R42, SRZ ;  /* 0x00000000002a7805 */ /* 0x000fe4000001ff00 */
[----:B------:R-:W-:Y:S02]  /*55a0*/  SHF.L.U32 R0, R69, 0x1f, RZ ;  /* 0x0000001f45007819 */ /* 0x000fe400000006ff */
[----:B------:R-:W-:Y:S02]  /*55b0*/  CS2R R40, SRZ ;  /* 0x0000000000287805 */ /* 0x000fe4000001ff00 */
[----:B------:R-:W-:Y:S01]  /*55c0*/  ISETP.NE.U32.OR P5, PT, R2, 0x1, !P1 ;  /* 0x000000010200780c */ /* 0x000fe20004fa5470 */
[----:B------:R-:W-:Y:S01]  /*55d0*/  IMAD.IADD R77, R71, 0x1, R78 ;  /* 0x00000001474d7824 */ /* 0x000fe200078e024e */
[----:B------:R-:W-:Y:S02]  /*55e0*/  PLOP3.LUT P2, PT, PT, PT, UP1, 0x80, 0x8 ;  /* 0x000000000008781c */ /* 0x000fe40003f4f018 */
[----:B------:R-:W-:Y:S02]  /*55f0*/  LEA.HI R5, R30, R30, RZ, 0x1 ;  /* 0x0000001e1e057211 */ /* 0x000fe400078f08ff */
[----:B------:R-:W-:Y:S02]  /*5600*/  LOP3.LUT P4, R74, R59, 0xff, RZ, 0xc0, !PT ;  /* 0x000000ff3b4a7812 */ /* 0x000fe4000788c0ff */
[----:B------:R-:W-:Y:S01]  /*5610*/  SEL R2, RZ, 0xffffffff, P3 ;  /* 0xffffffffff027807 */ /* 0x000fe20001800000 */
[C---:B------:R-:W-:Y:S01]  /*5620*/  IMAD.SHL.U32 R3, R5.reuse, 0x40, RZ ;  /* 0x0000004005037824 */ /* 0x040fe200078e00ff */
[----:B------:R-:W-:Y:S02]  /*5630*/  LOP3.LUT R5, R5, 0xffe, RZ, 0xc0, !PT ;  /* 0x00000ffe05057812 */ /* 0x000fe400078ec0ff */
[----:B------:R-:W-:Y:S02]  /*5640*/  P2R R76, PR, RZ, 0x20 ;  /* 0x00000020ff4c7803 */ /* 0x000fe40000000000 */
[----:B------:R-:W-:Y:S01]  /*5650*/  @P5 SHF.L.U32 R4, R70, 0x1f, RZ ;  /* 0x0000001f46045819 */ /* 0x000fe200000006ff */
[----:B------:R-:W-:Y:S01]  /*5660*/  IMAD.IADD R34, R30, 0x1, -R5 ;  /* 0x000000011e227824 */ /* 0x000fe200078e0a05 */
[----:B------:R-:W-:Y:S02]  /*5670*/  @P2 SEL R2, R7, R2, !P4 ;  /* 0x0000000207022207 */ /* 0x000fe40006000000 */
[----:B------:R-:W1:Y:S01]  /*5680*/  @P5 SYNCS.PHASECHK.TRANS64.TRYWAIT P1, [UR48+0x20], R4 ;  /* 0x00002004ff0055a7 */ /* 0x000e620008021130 */
[----:B------:R-:W-:Y:S02]  /*5690*/  LOP3.LUT R3, R3, 0xffffff80, RZ, 0xc0, !PT ;  /* 0xffffff8003037812 */ /* 0x000fe400078ec0ff */
[----:B------:R-:W-:Y:S03]  /*56a0*/  LOP3.LUT R2, R2, 0x1, RZ, 0xc0, !PT ;  /* 0x0000000102027812 */ /* 0x000fe600078ec0ff */
[----:B------:R-:W-:Y:S01]  /*56b0*/  IMAD.IADD R3, R32, 0x1, R3 ;  /* 0x0000000120037824 */ /* 0x000fe200078e0203 */
[----:B------:R-:W-:Y:S03]  /*56c0*/  ISETP.NE.U32.AND P2, PT, R2, 0x1, PT ;  /* 0x000000010200780c */ /* 0x000fe60003f45070 */
[----:B------:R-:W-:Y:S01]  /*56d0*/  IMAD R34, R34, 0x100000, R3 ;  /* 0x0010000022227824 */ /* 0x000fe200078e0203 */
[----:B------:R-:W-:Y:S01]  /*56e0*/  P2R R82, PR, RZ, 0x4 ;  /* 0x00000004ff527803 */ /* 0x000fe20000000000 */
[----:B------:R3:W4:Y:S01]  /*56f0*/  SYNCS.PHASECHK.TRANS64.TRYWAIT P0, [R79+URZ+0x90], R0 ;  /* 0x000090004f0075a7 */ /* 0x00072200080011ff */
[----:B-1----:R-:W-:Y:S01]  /*5700*/  @P5 SEL R81, RZ, 0x1, !P1 ;  /* 0x00000001ff515807 */ /* 0x002fe20004800000 */
[----:B---3--:R-:W-:Y:S06]  /*5710*/  @!P5 BRA `(.L_x_89) ;  /* 0x000000000044d947 */ /* 0x008fec0003800000 */
[----:B------:R-:W-:Y:S01]  /*5720*/  IMAD.MOV.U32 R50, RZ, RZ, RZ ;  /* 0x000000ffff327224 */ /* 0x000fe200078e00ff */
[----:B------:R-:W-:Y:S01]  /*5730*/  ISETP.NE.AND P1, PT, R81, RZ, PT ;  /* 0x000000ff5100720c */ /* 0x000fe20003f25270 */
[----:B------:R-:W-:Y:S01]  /*5740*/  BSSY B0, `(.L_x_90) ;  /* 0x0000008000007945 */ /* 0x000fe20003800000 */
[----:B------:R-:W-:Y:S02]  /*5750*/  CS2R R42, SRZ ;  /* 0x00000000002a7805 */ /* 0x000fe4000001ff00 */
[----:B------:R-:W-:Y:S02]  /*5760*/  CS2R R40, SRZ ;  /* 0x0000000000287805 */ /* 0x000fe4000001ff00 */
[----:B------:R-:W-:Y:S07]  /*5770*/  CS2R R48, SRZ ;  /* 0x0000000000307805 */ /* 0x000fee000001ff00 */
[----:B------:R-:W-:Y:S05]  /*5780*/  @P1 BRA `(.L_x_91) ;  /* 0x00000000000c1947 */ /* 0x000fea0003800000 */
[----:B------:R-:W-:Y:S04]  /*5790*/  SHF.L.U32 R3, R70, 0x1f, RZ ;  /* 0x0000001f46037819 */ /* 0x000fe800000006ff */
[----:B------:R-:W1:Y:S02]  /*57a0*/  SYNCS.PHASECHK.TRANS64.TRYWAIT P1, [UR48+0x20], R3 ;  /* 0x00002003ff0075a7 */ /* 0x000e640008021130 */
[----:B-1----:R-:W-:Y:S05]  /*57b0*/  @!P1 BRA `(.L_x_92) ;  /* 0x0000002c006c9947 */ /* 0x002fea0003800000 */
.L_x_91:
[----:B------:R-:W-:Y:S05]  /*57c0*/  BSYNC B0 ;  /* 0x0000000000007941 */ /* 0x000fea0003800000 */
.L_x_90:
[----:B------:R-:W-:Y:S01]  /*57d0*/  ISETP.NE.AND P1, PT, R82, RZ, PT ;  /* 0x000000ff5200720c */ /* 0x000fe20003f25270 */
[----:B------:R-:W-:Y:S11]  /*57e0*/  HFMA2 R39, -RZ, RZ, 0, 5.9604644775390625e-08 ;  /* 0x00000001ff277431 */ /* 0x000ff600000001ff */
[----:B------:R-:W-:Y:S01]  /*57f0*/  @!UPT UIADD3 URZ, UPT, UPT, URZ, URZ, URZ ;  /* 0x000000fffffff290 */ /* 0x000fe2000fffe0ff */
[----:B------:R-:W-:Y:S05]  /*5800*/  @P1 WARPSYNC.ALL ;  /* 0x0000000000001948 */ /* 0x000fea0003800000 */
[----:B------:R3:W1:Y:S04]  /*5810*/  @P1 LDSM.16.M88.4 R40, [R80+UR48+0x200] ;  /* 0x000200305028183b */ /* 0x0006680008000200 */
[----:B------:R3:W1:Y:S02]  /*5820*/  @P1 LDSM.16.M88.4 R48, [R77+0x200] ;  /* 0x000200004d30183b */ /* 0x0006640000000200 */
.L_x_89:
[----:B------:R-:W-:Y:S05]  /*5830*/  BSYNC B1 ;  /* 0x0000000000017941 */ /* 0x000fea0003800000 */
.L_x_88:
[----:B-1----:R-:W-:Y:S04]  /*5840*/  SHF.R.U32.HI R2, RZ, 0x15, R34 ;  /* 0x00000015ff027819 */ /* 0x002fe80000011622 */
[----:B------:R-:W-:Y:S01]  /*5850*/  LOP3.LUT P1, RZ, R2, 0x3, R65, 0x48, !PT ;  /* 0x0000000302ff7812 */ /* 0x000fe20007824841 */
[----:B------:R-:W-:Y:S01]  /*5860*/  @!UPT UIADD3 URZ, UPT, UPT, URZ, URZ, URZ ;  /* 0x000000fffffff290 */ /* 0x000fe2000fffe0ff */
[----:B----4-:R-:W-:Y:S11]  /*5870*/  @P0 BRA `(.L_x_93) ;  /* 0x0000000000080947 */ /* 0x010ff60003800000 */
[----:B------:R-:W1:Y:S02]  /*5880*/  SYNCS.PHASECHK.TRANS64.TRYWAIT P0, [R79+URZ+0x90], R0 ;  /* 0x000090004f0075a7 */ /* 0x000e6400080011ff */
[----:B-1----:R-:W-:Y:S05]  /*5890*/  @!P0 BRA `(.L_x_94) ;  /* 0x0000002c004c8947 */ /* 0x002fea0003800000 */
.L_x_93:
[----:B------:R-:W-:Y:S05]  /*58a0*/  @!P1 BRA `(.L_x_95) ;  /* 0x0000000000409947 */ /* 0x000fea0003800000 */
[----:B------:R-:W4:Y:S01]  /*58b0*/  LDCU.64 UR8, c[0x4][0x70] ;  /* 0x01000e00ff0877ac */ /* 0x000f220008000a00 */
[----:B------:R-:W-:Y:S01]  /*58c0*/  MOV R3, 0x0 ;  /* 0x0000000000037802 */ /* 0x000fe20000000f00 */
[----:B------:R-:W-:Y:S02]  /*58d0*/  HFMA2 R12, -RZ, RZ, 0, 5.9604644775390625e-08 ;  /* 0x00000001ff0c7431 */ /* 0x000fe400000001ff */
[----:B------:R-:W-:Y:S02]  /*58e0*/  IMAD.MOV.U32 R8, RZ, RZ, 0x192 ;  /* 0x00000192ff087424 */ /* 0x000fe400078e00ff */
[----:B------:R-:W-:Y:S01]  /*58f0*/  IMAD.MOV.U32 R13, RZ, RZ, RZ ;  /* 0x000000ffff0d7224 */ /* 0x000fe200078e00ff */
[----:B------:R-:W5:Y:S01]  /*5900*/  LDCU.64 UR6, c[0x4][0x78] ;  /* 0x01000f00ff0677ac */ /* 0x000f620008000a00 */
[----:B------:R-:W1:Y:S01]  /*5910*/  LDC.64 R2, c[0x4][R3] ;  /* 0x0100000003027b82 */ /* 0x000e620000000a00 */
[----:B------:R-:W2:Y:S01]  /*5920*/  LDCU.64 UR4, c[0x4][0x10] ;  /* 0x01000200ff0477ac */ /* 0x000ea20008000a00 */
[----:B----4-:R-:W-:Y:S01]  /*5930*/  MOV R5, UR9 ;  /* 0x0000000900057c02 */ /* 0x010fe20008000f00 */
[----:B------:R-:W-:Y:S01]  /*5940*/  IMAD.U32 R4, RZ, RZ, UR8 ;  /* 0x00000008ff047e24 */ /* 0x000fe2000f8e00ff */
[----:B-----5:R-:W-:Y:S01]  /*5950*/  MOV R7, UR7 ;  /* 0x0000000700077c02 */ /* 0x020fe20008000f00 */
[----:B------:R-:W-:Y:S01]  /*5960*/  IMAD.U32 R6, RZ, RZ, UR6 ;  /* 0x00000006ff067e24 */ /* 0x000fe2000f8e00ff */
[----:B--2---:R-:W-:Y:S01]  /*5970*/  MOV R11, UR5 ;  /* 0x00000005000b7c02 */ /* 0x004fe20008000f00 */
[----:B------:R-:W-:Y:S02]  /*5980*/  IMAD.U32 R10, RZ, RZ, UR4 ;  /* 0x00000004ff0a7e24 */ /* 0x000fe4000f8e00ff */
[----:B------:R-:W-:Y:S07]  /*5990*/  LEPC R20, `(.L_x_95) ;  /* 0x000000001014794e */ /* 0x000fee0000000000 */
[----:B-1-3--:R-:W-:Y:S05]  /*59a0*/  CALL.ABS.NOINC R2 ;  /* 0x0000000002007343 */ /* 0x00afea0003c00000 */
.L_x_95:
[----:B------:R-:W-:Y:S01]  /*59b0*/  SHF.L.U32 R20, R40, 0x10, RZ ;  /* 0x0000001028147819 */ /* 0x000fe200000006ff */
[----:B------:R-:W-:Y:S05]  /*59c0*/  WARPSYNC.ALL ;  /* 0x0000000000007948 */ /* 0x000fea0003800000 */
[----:B------:R-:W-:Y:S01]  /*59d0*/  R2UR UR4, R34 ;  /* 0x00000000220472ca */ /* 0x000fe200000e0000 */
[----:B------:R-:W-:Y:S01]  /*59e0*/  BSSY.RECONVERGENT B0, `(.L_x_96) ;  /* 0x000004e000007945 */ /* 0x000fe20003800200 */
[----:B------:R-:W-:Y:S02]  /*59f0*/  LOP3.LUT R21, R40, 0xffff0000, RZ, 0xc0, !PT ;  /* 0xffff000028157812 */ /* 0x000fe400078ec0ff */
[----:B------:R-:W-:Y:S02]  /*5a00*/  LOP3.LUT R36, R41, 0xffff0000, RZ, 0xc0, !PT ;  /* 0xffff000029247812 */ /* 0x000fe400078ec0ff */
[----:B------:R-:W-:Y:S02]  /*5a10*/  SHF.L.U32 R37, R43, 0x10, RZ ;  /* 0x000000102b257819 */ /* 0x000fe400000006ff */
[----:B------:R-:W-:Y:S02]  /*5a20*/  LOP3.LUT R38, R51, 0xffff0000, RZ, 0xc0, !PT ;  /* 0xffff000033267812 */ /* 0x000fe400078ec0ff */
[----:B------:R-:W-:Y:S03]  /*5a30*/  ISETP.NE.AND P0, PT, R72, RZ, PT ;  /* 0x000000ff4800720c */ /* 0x000fe60003f05270 */
[----:B------:R-:W1:Y:S02]  /*5a40*/  LDTM.16dp256bit.x4 R4, tmem[UR4] ;  /* 0x00000004000479ee */ /* 0x000e640008120000 */
[C---:B-12---:R-:W-:Y:S01]  /*5a50*/  FMUL R0, R33.reuse, R4 ;  /* 0x0000000421007220 */ /* 0x046fe20000400000 */
[C---:B------:R-:W-:Y:S01]  /*5a60*/  FMUL R2, R33.reuse, R5 ;  /* 0x0000000521027220 */ /* 0x040fe20000400000 */
[C---:B------:R-:W-:Y:S01]  /*5a70*/  FMUL R3, R33.reuse, R6 ;  /* 0x0000000621037220 */ /* 0x040fe20000400000 */
[----:B------:R-:W-:Y:S01]  /*5a80*/  FMUL R7, R33, R7 ;  /* 0x0000000721077220 */ /* 0x000fe20000400000 */
[----:B------:R-:W-:Y:S01]  /*5a90*/  FFMA R0, R35, R20, R0 ;  /* 0x0000001423007223 */ /* 0x000fe20000000000 */
[----:B------:R-:W-:Y:S01]  /*5aa0*/  SHF.L.U32 R20, R41, 0x10, RZ ;  /* 0x0000001029147819 */ /* 0x000fe200000006ff */
[----:B------:R-:W-:Y:S01]  /*5ab0*/  FFMA R2, R35, R21, R2 ;  /* 0x0000001523027223 */ /* 0x000fe20000000002 */
[C---:B------:R-:W-:Y:S01]  /*5ac0*/  SHF.L.U32 R21, R42.reuse, 0x10, RZ ;  /* 0x000000102a157819 */ /* 0x040fe200000006ff */
[C---:B------:R-:W-:Y:S01]  /*5ad0*/  FMUL R4, R33.reuse, R8 ;  /* 0x0000000821047220 */ /* 0x040fe20000400000 */
[----:B------:R-:W-:Y:S01]  /*5ae0*/  FMUL R5, R33, R9 ;  /* 0x0000000921057220 */ /* 0x000fe20000400000 */
[C---:B------:R-:W-:Y:S01]  /*5af0*/  FFMA R3, R35.reuse, R20, R3 ;  /* 0x0000001423037223 */ /* 0x040fe20000000003 */
[----:B------:R-:W-:Y:S01]  /*5b00*/  LOP3.LUT R20, R42, 0xffff0000, RZ, 0xc0, !PT ;  /* 0xffff00002a147812 */ /* 0x000fe200078ec0ff */
[----:B------:R-:W-:Y:S01]  /*5b10*/  FFMA R7, R35, R36, R7 ;  /* 0x0000002423077223 */ /* 0x000fe20000000007 */
[----:B------:R-:W-:Y:S01]  /*5b20*/  LOP3.LUT R36, R43, 0xffff0000, RZ, 0xc0, !PT ;  /* 0xffff00002b247812 */ /* 0x000fe200078ec0ff */
[C---:B------:R-:W-:Y:S01]  /*5b30*/  FMUL R6, R33.reuse, R10 ;  /* 0x0000000a21067220 */ /* 0x040fe20000400000 */
[----:B------:R-:W-:Y:S01]  /*5b40*/  F2FP.BF16.F32.PACK_AB R44, R2, R0 ;  /* 0x00000000022c723e */ /* 0x000fe200000010ff */
[----:B------:R-:W-:Y:S01]  /*5b50*/  FMUL R11, R33, R11 ;  /* 0x0000000b210b7220 */ /* 0x000fe20000400000 */
[----:B------:R-:W-:Y:S01]  /*5b60*/  F2FP.BF16.F32.PACK_AB R45, R7, R3 ;  /* 0x00000003072d723e */ /* 0x000fe200000010ff */
[----:B------:R-:W-:Y:S01]  /*5b70*/  FFMA R4, R35, R21, R4 ;  /* 0x0000001523047223 */ /* 0x000fe20000000004 */
[----:B------:R-:W-:Y:S01]  /*5b80*/  SHF.L.U32 R21, R49, 0x10, RZ ;  /* 0x0000001031157819 */ /* 0x000fe200000006ff */
[C---:B------:R-:W-:Y:S01]  /*5b90*/  FFMA R5, R35.reuse, R20, R5 ;  /* 0x0000001423057223 */ /* 0x040fe20000000005 */
[C---:B------:R-:W-:Y:S01]  /*5ba0*/  SHF.L.U32 R20, R48.reuse, 0x10, RZ ;  /* 0x0000001030147819 */ /* 0x040fe200000006ff */
[----:B------:R-:W-:Y:S01]  /*5bb0*/  FFMA R6, R35, R37, R6 ;  /* 0x0000002523067223 */ /* 0x000fe20000000006 */
[----:B------:R-:W-:Y:S01]  /*5bc0*/  SHF.L.U32 R37, R51, 0x10, RZ ;  /* 0x0000001033257819 */ /* 0x000fe200000006ff */
[----:B------:R-:W-:Y:S01]  /*5bd0*/  FFMA R11, R35, R36, R11 ;  /* 0x00000024230b7223 */ /* 0x000fe2000000000b */
[C---:B------:R-:W-:Y:S01]  /*5be0*/  FMUL R8, R33.reuse, R12 ;  /* 0x0000000c21087220 */ /* 0x040fe20000400000 */
[----:B------:R-:W-:Y:S01]  /*5bf0*/  LOP3.LUT R36, R48, 0xffff0000, RZ, 0xc0, !PT ;  /* 0xffff000030247812 */ /* 0x000fe200078ec0ff */
[C---:B------:R-:W-:Y:S01]  /*5c00*/  FMUL R9, R33.reuse, R13 ;  /* 0x0000000d21097220 */ /* 0x040fe20000400000 */
[----:B------:R-:W-:Y:S01]  /*5c10*/  FMUL R10, R33, R14 ;  /* 0x0000000e210a7220 */ /* 0x000fe20000400000 */
[----:B------:R-:W-:Y:S01]  /*5c20*/  FFMA R8, R35, R20, R8 ;  /* 0x0000001423087223 */ /* 0x000fe20000000008 */
[----:B------:R-:W-:Y:S01]  /*5c30*/  LOP3.LUT R20, R49, 0xffff0000, RZ, 0xc0, !PT ;  /* 0xffff000031147812 */ /* 0x000fe200078ec0ff */
[C---:B------:R-:W-:Y:S01]  /*5c40*/  FFMA R9, R35.reuse, R36, R9 ;  /* 0x0000002423097223 */ /* 0x040fe20000000009 */
[----:B------:R-:W-:Y:S01]  /*5c50*/  FFMA R10, R35, R21, R10 ;  /* 0x00000015230a7223 */ /* 0x000fe2000000000a */
[C---:B------:R-:W-:Y:S01]  /*5c60*/  FMUL R15, R33.reuse, R15 ;  /* 0x0000000f210f7220 */ /* 0x040fe20000400000 */
[C---:B------:R-:W-:Y:S01]  /*5c70*/  SHF.L.U32 R21, R50.reuse, 0x10, RZ ;  /* 0x0000001032157819 */ /* 0x040fe200000006ff */
[C---:B------:R-:W-:Y:S01]  /*5c80*/  FMUL R12, R33.reuse, R16 ;  /* 0x00000010210c7220 */ /* 0x040fe20000400000 */
[----:B------:R-:W-:Y:S01]  /*5c90*/  LOP3.LUT R36, R50, 0xffff0000, RZ, 0xc0, !PT ;  /* 0xffff000032247812 */ /* 0x000fe200078ec0ff */
[C---:B------:R-:W-:Y:S01]  /*5ca0*/  FMUL R13, R33.reuse, R17 ;  /* 0x00000011210d7220 */ /* 0x040fe20000400000 */
[----:B------:R-:W-:Y:S01]  /*5cb0*/  FMUL R14, R33, R18 ;  /* 0x00000012210e7220 */ /* 0x000fe20000400000 */
[----:B------:R-:W-:Y:S01]  /*5cc0*/  FFMA R15, R35, R20, R15 ;  /* 0x00000014230f7223 */ /* 0x000fe2000000000f */
[----:B------:R-:W-:Y:S01]  /*5cd0*/  FMUL R19, R33, R19 ;  /* 0x0000001321137220 */ /* 0x000fe20000400000 */
[C---:B------:R-:W-:Y:S01]  /*5ce0*/  FFMA R12, R35.reuse, R21, R12 ;  /* 0x00000015230c7223 */ /* 0x040fe2000000000c */
[C---:B------:R-:W-:Y:S01]  /*5cf0*/  FFMA R13, R35.reuse, R36, R13 ;  /* 0x00000024230d7223 */ /* 0x040fe2000000000d */
[C---:B------:R-:W-:Y:S01]  /*5d00*/  FFMA R14, R35.reuse, R37, R14 ;  /* 0x00000025230e7223 */ /* 0x040fe2000000000e */
[----:B------:R-:W-:Y:S01]  /*5d10*/  FFMA R19, R35, R38, R19 ;  /* 0x0000002623137223 */ /* 0x000fe20000000013 */
[----:B------:R-:W-:Y:S02]  /*5d20*/  F2FP.BF16.F32.PACK_AB R46, R5, R4 ;  /* 0x00000004052e723e */ /* 0x000fe400000010ff */
[----:B------:R-:W-:Y:S02]  /*5d30*/  F2FP.BF16.F32.PACK_AB R47, R11, R6 ;  /* 0x000000060b2f723e */ /* 0x000fe400000010ff */
[----:B------:R-:W-:Y:S02]  /*5d40*/  F2FP.BF16.F32.PACK_AB R84, R9, R8 ;  /* 0x000000080954723e */ /* 0x000fe400000010ff */
[----:B------:R-:W-:Y:S01]  /*5d50*/  F2FP.BF16.F32.PACK_AB R85, R15, R10 ;  /* 0x0000000a0f55723e */ /* 0x000fe200000010ff */
[----:B------:R1:W-:Y:S01]  /*5d60*/  STSM.16.M88.4 [R78+0x200], R44 ;  /* 0x0002002c4e007844 */ /* 0x0003e20000000200 */
[----:B------:R-:W-:Y:S02]  /*5d70*/  F2FP.BF16.F32.PACK_AB R86, R13, R12 ;  /* 0x0000000c0d56723e */ /* 0x000fe400000010ff */
[----:B------:R-:W-:Y:S05]  /*5d80*/  F2FP.BF16.F32.PACK_AB R87, R19, R14 ;  /* 0x0000000e1357723e */ /* 0x000fea00000010ff */
[----:B------:R1:W-:Y:S01]  /*5d90*/  STSM.16.M88.4 [R77+0x200], R84 ;  /* 0x000200544d007844 */ /* 0x0003e20000000200 */
[----:B------:R-:W-:Y:S01]  /*5da0*/  @!PT LDS RZ, [RZ] ;  /* 0x00000000fffff984 */ /* 0x000fe20000000800 */
[----:B------:R-:W-:Y:S01]  /*5db0*/  @!PT LDS RZ, [RZ] ;  /* 0x00000000fffff984 */ /* 0x000fe20000000800 */
[----:B------:R-:W-:Y:S01]  /*5dc0*/  @!PT LDS RZ, [RZ] ;  /* 0x00000000fffff984 */ /* 0x000fe20000000800 */
[----:B------:R-:W-:Y:S01]  /*5dd0*/  @!PT LDS RZ, [RZ] ;  /* 0x00000000fffff984 */ /* 0x000fe20000000800 */
[----:B------:R2:W-:Y:S07]  /*5de0*/  MEMBAR.ALL.CTA ;  /* 0x0000000000007992 */ /* 0x0005ee0000008000 */
[----:B--2---:R-:W2:Y:S02]  /*5df0*/  FENCE.VIEW.ASYNC.S ;  /* 0x00000000000073c6 */ /* 0x004ea40000000000 */
[----:B--2---:R-:W-:Y:S06]  /*5e00*/  BAR.SYNC.DEFER_BLOCKING 0x1, 0x80 ;  /* 0x0042000000007b1d */ /* 0x004fec0000010000 */
[----:B------:R-:W-:Y:S05]  /*5e10*/  @P0 BRA `(.L_x_97) ;  /* 0x0000000000280947 */ /* 0x000fea0003800000 */
[----:B------:R-:W-:Y:S02]  /*5e20*/  UIADD3 UR4, UPT, UPT, UR48, 0x200, URZ ;  /* 0x0000020030047890 */ /* 0x000fe4000fffe0ff */
[----:B------:R-:W-:Y:S01]  /*5e30*/  UIADD3 UR6, UP0, UPT, UR52, 0x680, URZ ;  /* 0x0000068034067890 */ /* 0x000fe2000ff1e0ff */
[----:B------:R-:W-:Y:S03]  /*5e40*/  UMOV UR43, UR36 ;  /* 0x00000024002b7c82 */ /* 0x000fe60008000000 */
[----:B------:R-:W-:Y:S01]  /*5e50*/  MOV R66, UR4 ;  /* 0x0000000400427c02 */ /* 0x000fe20008000f00 */
[----:B------:R-:W-:Y:S03]  /*5e60*/  UIADD3.X UR7, UPT, UPT, URZ, UR53, URZ, UP0, !UPT ;  /* 0x00000035ff077290 */ /* 0x000fe600087fe4ff */
[----:B------:R-:W-:Y:S11]  /*5e70*/  R2UR UR40, R66 ;  /* 0x00000000422872ca */ /* 0x000ff600000e0000 */
[----:B------:R-:W-:Y:S02]  /*5e80*/  @!UPT UIADD3 URZ, UPT, UPT, URZ, URZ, URZ ;  /* 0x000000fffffff290 */ /* 0x000fe4000fffe0ff */
[----:B------:R2:W-:Y:S01]  /*5e90*/  UTMASTG.3D [UR40], [UR6] ;  /* 0x00000028060073b5 */ /* 0x0005e20008010000 */
[----:B------:R0:W-:Y:S01]  /*5ea0*/  UTMACMDFLUSH ;  /* 0x00000000000079b7 */ /* 0x0001e20000000000 */
[----:B--2---:R-:W-:Y:S04]  /*5eb0*/  DEPBAR.LE SB0, 0x1 ;  /* 0x000080400000791a */ /* 0x004fe80000000000 */
.L_x_97:
[----:B------:R-:W-:Y:S05]  /*5ec0*/  BSYNC.RECONVERGENT B0 ;  /* 0x0000000000007941 */ /* 0x000fea0003800200 */
.L_x_96:
[----:B------:R-:W-:Y:S01]  /*5ed0*/  BAR.SYNC.DEFER_BLOCKING 0x1, 0x80 ;  /* 0x0042000000007b1d */ /* 0x000fe20000010000 */
[----:B------:R-:W-:Y:S01]  /*5ee0*/  ISETP.NE.AND P1, PT, R76, RZ, PT ;  /* 0x000000ff4c00720c */ /* 0x000fe20003f25270 */
[----:B------:R-:W-:Y:S01]  /*5ef0*/  UISETP.NE.AND UP0, UPT, UR49, URZ, UPT ;  /* 0x000000ff3100728c */ /* 0x000fe2000bf05270 */
[----:B------:R-:W-:Y:S11]  /*5f00*/  LEA R3, R39, UR48, 0x3 ;  /* 0x0000003027037c11 */ /* 0x000ff6000f8e18ff */
[----:B------:R-:W-:Y:S01]  /*5f10*/  @P1 SHF.L.U32 R2, R70, 0x1f, RZ ;  /* 0x0000001f46021819 */ /* 0x000fe200000006ff */
[----:B------:R-:W-:Y:S06]  /*5f20*/  BRA.U !UP0, `(.L_x_98) ;  /* 0x0000000108247547 */ /* 0x000fec000b800000 */
[----:B------:R-:W-:Y:S01]  /*5f30*/  IMAD.U32 R5, RZ, RZ, UR51 ;  /* 0x00000033ff057e24 */ /* 0x000fe2000f8e00ff */
[----:B------:R-:W-:Y:S01]  /*5f40*/  MOV R0, UR37 ;  /* 0x0000002500007c02 */ /* 0x000fe20008000f00 */
[----:B------:R-:W-:Y:S03]  /*5f50*/  UIADD3 UR51, UPT, UPT, UR51, 0x1, URZ ;  /* 0x0000000133337890 */ /* 0x000fe6000fffe0ff */
[----:B------:R-:W-:Y:S01]  /*5f60*/  @P1 LEA R5, R5, UR48, 0x3 ;  /* 0x0000003005051c11 */ /* 0x000fe2000f8e18ff */
[----:B------:R-:W-:Y:S04]  /*5f70*/  UISETP.NE.AND UP0, UPT, UR51, 0x4, UPT ;  /* 0x000000043300788c */ /* 0x000fe8000bf05270 */
[----:B------:R-:W-:Y:S01]  /*5f80*/  @P1 VIADD R5, R5, 0x40 ;  /* 0x0000004005051836 */ /* 0x000fe20000000000 */
[----:B------:R-:W-:Y:S04]  /*5f90*/  USEL UR51, UR51, URZ, UP0 ;  /* 0x000000ff33337287 */ /* 0x000fe80008000000 */
[----:B------:R-:W-:Y:S04]  /*5fa0*/  @P1 PRMT R0, R0, 0x654, R5 ;  /* 0x0000065400001816 */ /* 0x000fe80000000005 */
[----:B------:R2:W-:Y:S04]  /*5fb0*/  @P1 SYNCS.ARRIVE.TRANS64.RED.A1T0 RZ, [R0+URZ], RZ ;  /* 0x000000ff00ff19a7 */ /* 0x0005e800081004ff */
.L_x_98:
[----:B------:R-:W4:Y:S01]  /*5fc0*/  @P1 SYNCS.PHASECHK.TRANS64.TRYWAIT P0, [R3+URZ+0x20], R2 ;  /* 0x00002002030015a7 */ /* 0x000f2200080011ff */
[----:B------:R-:W-:Y:S01]  /*5fd0*/  BSSY B1, `(.L_x_99) ;  /* 0x0000013000017945 */ /* 0x000fe20003800000 */
[----:B----4-:R-:W-:Y:S03]  /*5fe0*/  @P1 SEL R81, RZ, 0x1, !P0 ;  /* 0x00000001ff511807 */ /* 0x010fe60004000000 */
[----:B------:R-:W-:Y:S05]  /*5ff0*/  @!P1 BRA `(.L_x_100) ;  /* 0x0000000000409947 */ /* 0x000fea0003800000 */
[----:B------:R-:W-:Y:S01]  /*6000*/  ISETP.NE.AND P1, PT, R82, RZ, PT ;  /* 0x000000ff5200720c */ /* 0x000fe20003f25270 */
[----:B------:R-:W-:Y:S01]  /*6010*/  BSSY B0, `(.L_x_101) ;  /* 0x0000009000007945 */ /* 0x000fe20003800000 */
[----:B------:R-:W-:Y:S11]  /*6020*/  ISETP.NE.AND P0, PT, R81, RZ, PT ;  /* 0x000000ff5100720c */ /* 0x000ff60003f05270 */
[----:B------:R-:W-:Y:S05]  /*6030*/  @P1 IMAD R4, R39, 0x1000, R80 ;  /* 0x0000100027041824 */ /* 0x000fea00078e0250 */
[----:B------:R-:W-:Y:S05]  /*6040*/  @P1 IADD3 R2, PT, PT, R4, UR48, RZ ;  /* 0x0000003004021c10 */ /* 0x000fea000fffe0ff */
[----:B------:R-:W-:Y:S01]  /*6050*/  @P1 IMAD.IADD R2, R71, 0x1, R2 ;  /* 0x0000000147021824 */ /* 0x000fe200078e0202 */
[----:B------:R-:W-:Y:S06]  /*6060*/  @P0 BRA `(.L_x_102) ;  /* 0x00000000000c0947 */ /* 0x000fec0003800000 */
[----:B--2---:R-:W-:Y:S04]  /*6070*/  SHF.L.U32 R0, R70, 0x1f, RZ ;  /* 0x0000001f46007819 */ /* 0x004fe800000006ff */
[----:B------:R-:W2:Y:S02]  /*6080*/  SYNCS.PHASECHK.TRANS64.TRYWAIT P0, [R3+URZ+0x20], R0 ;  /* 0x00002000030075a7 */ /* 0x000ea400080011ff */
[----:B--2---:R-:W-:Y:S05]  /*6090*/  @!P0 BRA `(.L_x_103) ;  /* 0x0000002400608947 */ /* 0x004fea0003800000 */
.L_x_102:
[----:B------:R-:W-:Y:S05]  /*60a0*/  BSYNC B0 ;  /* 0x0000000000007941 */ /* 0x000fea0003800000 */
.L_x_101:
[----:B------:R-:W-:Y:S02]  /*60b0*/  ISETP.NE.AND P0, PT, R82, RZ, PT ;  /* 0x000000ff5200720c */ /* 0x000fe40003f05270 */
[----:B------:R-:W-:Y:S11]  /*60c0*/  IADD3 R39, PT, PT, R39, 0x1, RZ ;  /* 0x0000000127277810 */ /* 0x000ff60007ffe0ff */
[----:B------:R-:W-:Y:S05]  /*60d0*/  @P0 WARPSYNC.ALL ;  /* 0x0000000000000948 */ /* 0x000fea0003800000 */
[----:B------:R4:W1:Y:S04]  /*60e0*/  @P0 LDSM.16.M88.4 R40, [R4+UR48+0x200] ;  /* 0x000200300428083b */ /* 0x0008680008000200 */
[----:B------:R4:W1:Y:S02]  /*60f0*/  @P0 LDSM.16.M88.4 R48, [R2+0x200] ;  /* 0x000200000230083b */ /* 0x0008640000000200 */
.L_x_100:
[----:B------:R-:W-:Y:S05]  /*6100*/  BSYNC B1 ;  /* 0x0000000000017941 */ /* 0x000fea0003800000 */
.L_x_99:
[----:B--2---:R-:W-:Y:S05]  /*6110*/  VIADD R0, R34, 0x20 ;  /* 0x0000002022007836 */ /* 0x004fea0000000000 */
[----:B------:R-:W-:Y:S04]  /*6120*/  SHF.R.U32.HI R0, RZ, 0x15, R0 ;  /* 0x00000015ff007819 */ /* 0x000fe80000011600 */
[----:B------:R-:W-:Y:S11]  /*6130*/  LOP3.LUT P0, RZ, R0, 0x3, R65, 0x48, !PT ;  /* 0x0000000300ff7812 */ /* 0x000ff60007804841 */
[----:B------:R-:W-:Y:S02]  /*6140*/  @!UPT UIADD3 URZ, UPT, UPT, URZ, URZ, URZ ;  /* 0x000000fffffff290 */ /* 0x000fe4000fffe0ff */
[----:B------:R-:W-:Y:S05]  /*6150*/  @!P0 BRA `(.L_x_104) ;  /* 0x0000000000408947 */ /* 0x000fea0003800000 */
[----:B------:R-:W2:Y:S01]  /*6160*/  LDCU.64 UR8, c[0x4][0x70] ;  /* 0x01000e00ff0877ac */ /* 0x000ea20008000a00 */
[----:B------:R-:W-:Y:S01]  /*6170*/  MOV R3, 0x0 ;  /* 0x0000000000037802 */ /* 0x000fe20000000f00 */
[----:B------:R-:W-:Y:S02]  /*6180*/  HFMA2 R12, -RZ, RZ, 0, 5.9604644775390625e-08 ;  /* 0x00000001ff0c7431 */ /* 0x000fe400000001ff */
[----:B------:R-:W-:Y:S02]  /*6190*/  IMAD.MOV.U32 R8, RZ, RZ, 0x192 ;  /* 0x00000192ff087424 */ /* 0x000fe400078e00ff */
[----:B------:R-:W-:Y:S01]  /*61a0*/  IMAD.MOV.U32 R13, RZ, RZ, RZ ;  /* 0x000000ffff0d7224 */ /* 0x000fe200078e00ff */
[----:B------:R-:W5:Y:S01]  /*61b0*/  LDCU.64 UR6, c[0x4][0x78] ;  /* 0x01000f00ff0677ac */ /* 0x000f620008000a00 */
[----:B----4-:R-:W4:Y:S01]  /*61c0*/  LDC.64 R2, c[0x4][R3] ;  /* 0x0100000003027b82 */ /* 0x010f220000000a00 */
[----:B------:R-:W3:Y:S01]  /*61d0*/  LDCU.64 UR4, c[0x4][0x10] ;  /* 0x01000200ff0477ac */ /* 0x000ee20008000a00 */
[----:B--2---:R-:W-:Y:S01]  /*61e0*/  MOV R5, UR9 ;  /* 0x0000000900057c02 */ /* 0x004fe20008000f00 */
[----:B------:R-:W-:Y:S01]  /*61f0*/  IMAD.U32 R4, RZ, RZ, UR8 ;  /* 0x00000008ff047e24 */ /* 0x000fe2000f8e00ff */
[----:B-----5:R-:W-:Y:S01]  /*6200*/  MOV R7, UR7 ;  /* 0x0000000700077c02 */ /* 0x020fe20008000f00 */
[----:B------:R-:W-:Y:S01]  /*6210*/  IMAD.U32 R6, RZ, RZ, UR6 ;  /* 0x00000006ff067e24 */ /* 0x000fe2000f8e00ff */
[----:B---3--:R-:W-:Y:S01]  /*6220*/  MOV R11, UR5 ;  /* 0x00000005000b7c02 */ /* 0x008fe20008000f00 */
[----:B------:R-:W-:Y:S02]  /*6230*/  IMAD.U32 R10, RZ, RZ, UR4 ;  /* 0x00000004ff0a7e24 */ /* 0x000fe4000f8e00ff */
[----:B------:R-:W-:Y:S07]  /*6240*/  LEPC R20, `(.L_x_104) ;  /* 0x000000001014794e */ /* 0x000fee0000000000 */
[----:B-1--4-:R-:W-:Y:S05]  /*6250*/  CALL.ABS.NOINC R2 ;  /* 0x0000000002007343 */ /* 0x012fea0003c00000 */
.L_x_104:
[----:B-1----:R-:W-:Y:S01]  /*6260*/  SHF.L.U32 R20, R40, 0x10, RZ ;  /* 0x0000001028147819 */ /* 0x002fe200000006ff */
[----:B------:R-:W-:Y:S05]  /*6270*/  WARPSYNC.ALL ;  /* 0x0000000000007948 */ /* 0x000fea0003800000 */
[----:B------:R-:W-:Y:S01]  /*6280*/  R2UR UR4, R34 ;  /* 0x00000000220472ca */ /* 0x000fe200000e0000 */
[----:B------:R-:W-:Y:S01]  /*6290*/  BSSY.RECONVERGENT B0, `(.L_x_105) ;  /* 0x0000055000007945 */ /* 0x000fe20003800200 */
[----:B------:R-:W-:Y:S02]  /*62a0*/  LOP3.LUT R21, R40, 0xffff0000, RZ, 0xc0, !PT ;  /* 0xffff000028157812 */ /* 0x000fe400078ec0ff */
[----:B------:R-:W-:Y:S02]  /*62b0*/  LOP3.LUT R36, R41, 0xffff0000, RZ, 0xc0, !PT ;  /* 0xffff000029247812 */ /* 0x000fe400078ec0ff */
[----:B------:R-:W-:Y:S02]  /*62c0*/  SHF.L.U32 R37, R48, 0x10, RZ ;  /* 0x0000001030257819 */ /* 0x000fe400000006ff */
[----:B------:R-:W-:Y:S02]  /*62d0*/  ISETP.NE.AND P6, PT, R76, RZ, PT ;  /* 0x000000ff4c00720c */ /* 0x000fe40003fc5270 */
[----:B------:R-:W-:Y:S02]  /*62e0*/  ISETP.NE.AND P0, PT, R72, RZ, PT ;  /* 0x000000ff4800720c */ /* 0x000fe40003f05270 */
[----:B------:R-:W-:Y:S01]  /*62f0*/  MOV R38, UR51 ;  /* 0x0000003300267c02 */ /* 0x000fe20008000f00 */
[----:B----4-:R-:W1:Y:S01]  /*6300*/  LDTM.16dp256bit.x4 R4, tmem[UR4+0x20] ;  /* 0x00002004000479ee */ /* 0x010e620008120000 */
[----:B------:R-:W-:Y:S07]  /*6310*/  MOV R83, UR37 ;  /* 0x0000002500537c02 */ /* 0x000fee0008000f00 */
[----:B------:R-:W-:Y:S02]  /*6320*/  @P6 LEA R38, R38, UR48, 0x3 ;  /* 0x0000003026266c11 */ /* 0x000fe4000f8e18ff */
[----:B------:R-:W-:Y:S02]  /*6330*/  @P6 SHF.L.U32 R88, R70, 0x1f, RZ ;  /* 0x0000001f46586819 */ /* 0x000fe400000006ff */
[----:B------:R-:W-:Y:S04]  /*6340*/  @P6 IADD3 R38, PT, PT, R38, 0x40, RZ ;  /* 0x0000004026266810 */ /* 0x000fe80007ffe0ff */
[----:B------:R-:W-:Y:S02]  /*6350*/  @P6 PRMT R38, R83, 0x654, R38 ;  /* 0x0000065453266816 */ /* 0x000fe40000000026 */
[----:B------:R-:W-:Y:S01]  /*6360*/  LEA R83, R39, UR48, 0x3 ;  /* 0x0000003027537c11 */ /* 0x000fe2000f8e18ff */
[C---:B-1----:R-:W-:Y:S01]  /*6370*/  FMUL R0, R33.reuse, R4 ;  /* 0x0000000421007220 */ /* 0x042fe20000400000 */
[C---:B------:R-:W-:Y:S01]  /*6380*/  FMUL R2, R33.reuse, R5 ;  /* 0x0000000521027220 */ /* 0x040fe20000400000 */
[C---:B------:R-:W-:Y:S01]  /*6390*/  FMUL R3, R33.reuse, R6 ;  /* 0x0000000621037220 */ /* 0x040fe20000400000 */
[----:B------:R-:W-:Y:S01]  /*63a0*/  FMUL R7, R33, R7 ;  /* 0x0000000721077220 */ /* 0x000fe20000400000 */
[----:B------:R-:W-:Y:S01]  /*63b0*/  FFMA R0, R35, R20, R0 ;  /* 0x0000001423007223 */ /* 0x000fe20000000000 */
[----:B------:R-:W-:Y:S01]  /*63c0*/  SHF.L.U32 R20, R41, 0x10, RZ ;  /* 0x0000001029147819 */ /* 0x000fe200000006ff */
[----:B------:R-:W-:Y:S01]  /*63d0*/  FFMA R2, R35, R21, R2 ;  /* 0x0000001523027223 */ /* 0x000fe20000000002 */
[----:B------:R-:W-:Y:S01]  /*63e0*/  SHF.L.U32 R21, R43, 0x10, RZ ;  /* 0x000000102b157819 */ /* 0x000fe200000006ff */
[C---:B------:R-:W-:Y:S01]  /*63f0*/  FMUL R4, R33.reuse, R8 ;  /* 0x0000000821047220 */ /* 0x040fe20000400000 */
[----:B------:R-:W-:Y:S01]  /*6400*/  FMUL R5, R33, R9 ;  /* 0x0000000921057220 */ /* 0x000fe20000400000 */
[C---:B------:R-:W-:Y:S01]  /*6410*/  FFMA R3, R35.reuse, R20, R3 ;  /* 0x0000001423037223 */ /* 0x040fe20000000003 */
[----:B------:R-:W-:Y:S01]  /*6420*/  SHF.L.U32 R20, R42, 0x10, RZ ;  /* 0x000000102a147819 */ /* 0x000fe200000006ff */
[----:B------:R-:W-:Y:S01]  /*6430*/  FFMA R7, R35, R36, R7 ;  /* 0x0000002423077223 */ /* 0x000fe20000000007 */
[----:B------:R-:W-:Y:S01]  /*6440*/  LOP3.LUT R36, R43, 0xffff0000, RZ, 0xc0, !PT ;  /* 0xffff00002b247812 */ /* 0x000fe200078ec0ff */
[----:B------:R-:W-:Y:S01]  /*6450*/  FMUL R6, R33, R10 ;  /* 0x0000000a21067220 */ /* 0x000fe20000400000 */
[----:B------:R-:W-:Y:S01]  /*6460*/  F2FP.BF16.F32.PACK_AB R44, R2, R0 ;  /* 0x00000000022c723e */ /* 0x000fe200000010ff */
[----:B------:R-:W-:Y:S01]  /*6470*/  FFMA R4, R35, R20, R4 ;  /* 0x0000001423047223 */ /* 0x000fe20000000004 */
[----:B------:R-:W-:Y:S01]  /*6480*/  LOP3.LUT R20, R42, 0xffff0000, RZ, 0xc0, !PT ;  /* 0xffff00002a147812 */ /* 0x000fe200078ec0ff */
[----:B------:R-:W-:Y:S01]  /*6490*/  FMUL R11, R33, R11 ;  /* 0x0000000b210b7220 */ /* 0x000fe20000400000 */
[----:B------:R-:W-:Y:S01]  /*64a0*/  F2FP.BF16.F32.PACK_AB R45, R7, R3 ;  /* 0x00000003072d723e */ /* 0x000fe200000010ff */
[C---:B------:R-:W-:Y:S01]  /*64b0*/  FMUL R8, R33.reuse, R12 ;  /* 0x0000000c21087220 */ /* 0x040fe20000400000 */
[----:B------:R-:W-:Y:S01]  /*64c0*/  FMUL R9, R33, R13 ;  /* 0x0000000d21097220 */ /* 0x000fe20000400000 */
[C---:B------:R-:W-:Y:S01]  /*64d0*/  FFMA R5, R35.reuse, R20, R5 ;  /* 0x0000001423057223 */ /* 0x040fe20000000005 */
[----:B------:R-:W-:Y:S01]  /*64e0*/  LOP3.LUT R20, R48, 0xffff0000, RZ, 0xc0, !PT ;  /* 0xffff000030147812 */ /* 0x000fe200078ec0ff */
[----:B------:R-:W-:Y:S01]  /*64f0*/  FFMA R6, R35, R21, R6 ;  /* 0x0000001523067223 */ /* 0x000fe20000000006 */
[----:B------:R-:W-:Y:S01]  /*6500*/  SHF.L.U32 R21, R49, 0x10, RZ ;  /* 0x0000001031157819 */ /* 0x000fe200000006ff */
[----:B------:R-:W-:Y:S01]  /*6510*/  FFMA R11, R35, R36, R11 ;  /* 0x00000024230b7223 */ /* 0x000fe2000000000b */
[----:B------:R-:W-:Y:S01]  /*6520*/  LOP3.LUT R36, R51, 0xffff0000, RZ, 0xc0, !PT ;  /* 0xffff000033247812 */ /* 0x000fe200078ec0ff */
[C---:B------:R-:W-:Y:S01]  /*6530*/  FFMA R8, R35.reuse, R37, R8 ;  /* 0x0000002523087223 */ /* 0x040fe20000000008 */
[----:B------:R-:W-:Y:S01]  /*6540*/  FFMA R9, R35, R20, R9 ;  /* 0x0000001423097223 */ /* 0x000fe20000000009 */
[----:B------:R-:W-:Y:S01]  /*6550*/  FMUL R10, R33, R14 ;  /* 0x0000000e210a7220 */ /* 0x000fe20000400000 */
[----:B------:R-:W-:Y:S01]  /*6560*/  LOP3.LUT R20, R49, 0xffff0000, RZ, 0xc0, !PT ;  /* 0xffff000031147812 */ /* 0x000fe200078ec0ff */
[C---:B------:R-:W-:Y:S01]  /*6570*/  FMUL R15, R33.reuse, R15 ;  /* 0x0000000f210f7220 */ /* 0x040fe20000400000 */
[----:B------:R-:W-:Y:S01]  /*6580*/  FMUL R12, R33, R16 ;  /* 0x00000010210c7220 */ /* 0x000fe20000400000 */
[C---:B------:R-:W-:Y:S01]  /*6590*/  FFMA R10, R35.reuse, R21, R10 ;  /* 0x00000015230a7223 */ /* 0x040fe2000000000a */
[C---:B------:R-:W-:Y:S01]  /*65a0*/  SHF.L.U32 R21, R50.reuse, 0x10, RZ ;  /* 0x0000001032157819 */ /* 0x040fe200000006ff */
[----:B------:R-:W-:Y:S01]  /*65b0*/  FFMA R15, R35, R20, R15 ;  /* 0x00000014230f7223 */ /* 0x000fe2000000000f */
[----:B------:R-:W-:Y:S01]  /*65c0*/  LOP3.LUT R20, R50, 0xffff0000, RZ, 0xc0, !PT ;  /* 0xffff000032147812 */ /* 0x000fe200078ec0ff */
[----:B------:R-:W-:Y:S01]  /*65d0*/  FMUL R13, R33, R17 ;  /* 0x00000011210d7220 */ /* 0x000fe20000400000 */
[----:B------:R-:W-:Y:S01]  /*65e0*/  SHF.L.U32 R37, R51, 0x10, RZ ;  /* 0x0000001033257819 */ /* 0x000fe200000006ff */
[C---:B------:R-:W-:Y:S01]  /*65f0*/  FMUL R14, R33.reuse, R18 ;  /* 0x00000012210e7220 */ /* 0x040fe20000400000 */
        /* <DEDUP_REMOVED lines=21> */
[----:B------:R-:W-:Y:S02]  /*6750*/  UIADD3 UR8, UP0, UPT, UR52, 0x680, URZ ;  /* 0x0000068034087890 */ /* 0x000fe4000ff1e0ff */
[----:B------:R-:W-:Y:S02]  /*6760*/  UIADD3 UR5, UPT, UPT, UR41, 0x20, URZ ;  /* 0x0000002029057890 */ /* 0x000fe4000fffe0ff */
[----:B------:R-:W-:Y:S02]  /*6770*/  UIADD3 UR4, UPT, UPT, UR48, 0x1200, URZ ;  /* 0x0000120030047890 */ /* 0x000fe4000fffe0ff */
[----:B------:R-:W-:Y:S01]  /*6780*/  UIADD3.X UR9, UPT, UPT, URZ, UR53, URZ, UP0, !UPT ;  /* 0x00000035ff097290 */ /* 0x000fe200087fe4ff */
[----:B------:R-:W-:Y:S01]  /*6790*/  UMOV UR6, UR42 ;  /* 0x0000002a00067c82 */ /* 0x000fe20008000000 */
[----:B------:R-:W-:Y:S07]  /*67a0*/  UMOV UR7, UR36 ;  /* 0x0000002400077c82 */ /* 0x000fee0008000000 */
[----:B------:R2:W-:Y:S01]  /*67b0*/  UTMASTG.3D [UR4], [UR8] ;  /* 0x00000004080073b5 */ /* 0x0005e20008010000 */
[----:B------:R0:W-:Y:S01]  /*67c0*/  UTMACMDFLUSH ;  /* 0x00000000000079b7 */ /* 0x0001e20000000000 */
[----:B--2---:R-:W-:Y:S04]  /*67d0*/  DEPBAR.LE SB0, 0x1 ;  /* 0x000080400000791a */ /* 0x004fe80000000000 */
.L_x_106:
[----:B------:R-:W-:Y:S05]  /*67e0*/  BSYNC.RECONVERGENT B0 ;  /* 0x0000000000007941 */ /* 0x000fea0003800200 */
.L_x_105:
[----:B------:R-:W-:Y:S01]  /*67f0*/  BAR.SYNC.DEFER_BLOCKING 0x1, 0x80 ;  /* 0x0042000000007b1d */ /* 0x000fe20000010000 */
[----:B------:R-:W-:Y:S04]  /*6800*/  UIADD3 UR40, UPT, UPT, UR51, 0x1, URZ ;  /* 0x0000000133287890 */ /* 0x000fe8000fffe0ff */
[----:B------:R-:W-:Y:S04]  /*6810*/  UISETP.NE.AND UP0, UPT, UR40, 0x4, UPT ;  /* 0x000000042800788c */ /* 0x000fe8000bf05270 */
[----:B------:R-:W-:Y:S01]  /*6820*/  USEL UR40, UR40, URZ, UP0 ;  /* 0x000000ff28287287 */ /* 0x000fe20008000000 */
[----:B------:R2:W-:Y:S01]  /*6830*/  @P6 SYNCS.ARRIVE.TRANS64.RED.A1T0 RZ, [R38+URZ], RZ ;  /* 0x000000ff26ff69a7 */ /* 0x0005e200081004ff */
[----:B------:R-:W-:Y:S01]  /*6840*/  BSSY B1, `(.L_x_107) ;  /* 0x0000014000017945 */ /* 0x000fe20003800000 */
[----:B------:R-:W4:Y:S02]  /*6850*/  @P6 SYNCS.PHASECHK.TRANS64.TRYWAIT P0, [R83+URZ+0x20], R88 ;  /* 0x00002058530065a7 */ /* 0x000f2400080011ff */
[----:B----4-:R-:W-:Y:S01]  /*6860*/  @P6 SEL R81, RZ, 0x1, !P0 ;  /* 0x00000001ff516807 */ /* 0x010fe20004000000 */
[----:B--2---:R-:W-:Y:S06]  /*6870*/  @!P6 BRA `(.L_x_108) ;  /* 0x000000000040e947 */ /* 0x004fec0003800000 */
[----:B------:R-:W-:Y:S01]  /*6880*/  ISETP.NE.AND P1, PT, R82, RZ, PT ;  /* 0x000000ff5200720c */ /* 0x000fe20003f25270 */
[----:B------:R-:W-:Y:S01]  /*6890*/  BSSY B0, `(.L_x_109) ;  /* 0x0000009000007945 */ /* 0x000fe20003800000 */
[----:B------:R-:W-:Y:S11]  /*68a0*/  ISETP.NE.AND P0, PT, R81, RZ, PT ;  /* 0x000000ff5100720c */ /* 0x000ff60003f05270 */
[----:B------:R-:W-:Y:S05]  /*68b0*/  @P1 IMAD R2, R39, 0x1000, R80 ;  /* 0x0000100027021824 */ /* 0x000fea00078e0250 */
[----:B------:R-:W-:Y:S05]  /*68c0*/  @P1 IADD3 R0, PT, PT, R2, UR48, RZ ;  /* 0x0000003002001c10 */ /* 0x000fea000fffe0ff */
[----:B------:R-:W-:Y:S01]  /*68d0*/  @P1 IMAD.IADD R0, R71, 0x1, R0 ;  /* 0x0000000147001824 */ /* 0x000fe200078e0200 */
[----:B------:R-:W-:Y:S06]  /*68e0*/  @P0 BRA `(.L_x_110) ;  /* 0x00000000000c0947 */ /* 0x000fec0003800000 */
[----:B------:R-:W-:Y:S04]  /*68f0*/  SHF.L.U32 R4, R70, 0x1f, RZ ;  /* 0x0000001f46047819 */ /* 0x000fe800000006ff */
[----:B------:R-:W2:Y:S02]  /*6900*/  SYNCS.PHASECHK.TRANS64.TRYWAIT P0, [R83+URZ+0x20], R4 ;  /* 0x00002004530075a7 */ /* 0x000ea400080011ff */
[----:B--2---:R-:W-:Y:S05]  /*6910*/  @!P0 BRA `(.L_x_111) ;  /* 0x0000001c00548947 */ /* 0x004fea0003800000 */
.L_x_110:
[----:B------:R-:W-:Y:S05]  /*6920*/  BSYNC B0 ;  /* 0x0000000000007941 */ /* 0x000fea0003800000 */
.L_x_109:
[----:B------:R-:W-:Y:S02]  /*6930*/  ISETP.NE.AND P0, PT, R82, RZ, PT ;  /* 0x000000ff5200720c */ /* 0x000fe40003f05270 */
[----:B------:R-:W-:Y:S11]  /*6940*/  IADD3 R39, PT, PT, R39, 0x1, RZ ;  /* 0x0000000127277810 */ /* 0x000ff60007ffe0ff */
[----:B------:R-:W-:Y:S05]  /*6950*/  @P0 WARPSYNC.ALL ;  /* 0x0000000000000948 */ /* 0x000fea0003800000 */
[----:B------:R4:W1:Y:S04]  /*6960*/  @P0 LDSM.16.M88.4 R40, [R2+UR48+0x200] ;  /* 0x000200300228083b */ /* 0x0008680008000200 */
[----:B------:R4:W1:Y:S02]  /*6970*/  @P0 LDSM.16.M88.4 R48, [R0+0x200] ;  /* 0x000200000030083b */ /* 0x0008640000000200 */
.L_x_108:
[----:B------:R-:W-:Y:S05]  /*6980*/  BSYNC B1 ;  /* 0x0000000000017941 */ /* 0x000fea0003800000 */
.L_x_107:
[----:B----4-:R-:W-:Y:S05]  /*6990*/  VIADD R0, R34, 0x40 ;  /* 0x0000004022007836 */ /* 0x010fea0000000000 */
[----:B------:R-:W-:Y:S04]  /*69a0*/  SHF.R.U32.HI R0, RZ, 0x15, R0 ;  /* 0x00000015ff007819 */ /* 0x000fe80000011600 */
[----:B------:R-:W-:Y:S11]  /*69b0*/  LOP3.LUT P0, RZ, R0, 0x3, R65, 0x48, !PT ;  /* 0x0000000300ff7812 */ /* 0x000ff60007804841 */
[----:B------:R-:W-:Y:S02]  /*69c0*/  @!UPT UIADD3 URZ, UPT, UPT, URZ, URZ, URZ ;  /* 0x000000fffffff290 */ /* 0x000fe4000fffe0ff */
        /* <DEDUP_REMOVED lines=8> */
[----:B------:R-:W3:Y:S01]  /*6a50*/  LDCU.64 UR4, c[0x4][0x10] ;  /* 0x01000200ff0477ac */ /* 0x000ee20008000a00 */
[----:B----4-:R-:W-:Y:S01]  /*6a60*/  MOV R5, UR9 ;  /* 0x0000000900057c02 */ /* 0x010fe20008000f00 */
[----:B--2---:R-:W-:Y:S01]  /*6a70*/  IMAD.U32 R4, RZ, RZ, UR8 ;  /* 0x00000008ff047e24 */ /* 0x004fe2000f8e00ff */
[----:B-----5:R-:W-:Y:S01]  /*6a80*/  MOV R7, UR7 ;  /* 0x0000000700077c02 */ /* 0x020fe20008000f00 */
[----:B------:R-:W-:Y:S01]  /*6a90*/  IMAD.U32 R6, RZ, RZ, UR6 ;  /* 0x00000006ff067e24 */ /* 0x000fe2000f8e00ff */
[----:B---3--:R-:W-:Y:S01]  /*6aa0*/  MOV R11, UR5 ;  /* 0x00000005000b7c02 */ /* 0x008fe20008000f00 */
[----:B------:R-:W-:Y:S02]  /*6ab0*/  IMAD.U32 R10, RZ, RZ, UR4 ;  /* 0x00000004ff0a7e24 */ /* 0x000fe4000f8e00ff */
[----:B------:R-:W-:Y:S07]  /*6ac0*/  LEPC R20, `(.L_x_112) ;  /* 0x000000001014794e */ /* 0x000fee0000000000 */
[----:B-1----:R-:W-:Y:S05]  /*6ad0*/  CALL.ABS.NOINC R2 ;  /* 0x0000000002007343 */ /* 0x002fea0003c00000 */
.L_x_112:
        /* <DEDUP_REMOVED lines=10> */
[----:B--2---:R-:W1:Y:S01]  /*6b80*/  LDTM.16dp256bit.x4 R4, tmem[UR4+0x40] ;  /* 0x00004004000479ee */ /* 0x004e620008120000 */
[----:B------:R-:W-:Y:S02]  /*6b90*/  MOV R83, UR37 ;  /* 0x0000002500537c02 */ /* 0x000fe40008000f00 */
[----:B------:R-:W-:Y:S05]  /*6ba0*/  LEA R88, R39, UR48, 0x3 ;  /* 0x0000003027587c11 */ /* 0x000fea000f8e18ff */
[----:B------:R-:W-:Y:S04]  /*6bb0*/  @P6 LEA R38, R38, UR48, 0x3 ;  /* 0x0000003026266c11 */ /* 0x000fe8000f8e18ff */
[----:B------:R-:W-:Y:S04]  /*6bc0*/  @P6 IADD3 R38, PT, PT, R38, 0x40, RZ ;  /* 0x0000004026266810 */ /* 0x000fe80007ffe0ff */
[----:B------:R-:W-:Y:S02]  /*6bd0*/  @P6 PRMT R38, R83, 0x654, R38 ;  /* 0x0000065453266816 */ /* 0x000fe40000000026 */
[----:B------:R-:W-:Y:S01]  /*6be0*/  @P6 SHF.L.U32 R83, R70, 0x1f, RZ ;  /* 0x0000001f46536819 */ /* 0x000fe200000006ff */
        /* <DEDUP_REMOVED lines=71> */
.L_x_114:
[----:B------:R-:W-:Y:S05]  /*7060*/  BSYNC.RECONVERGENT B0 ;  /* 0x0000000000007941 */ /* 0x000fea0003800200 */
.L_x_113:
        /* <DEDUP_REMOVED lines=19> */
.L_x_118:
[----:B------:R-:W-:Y:S05]  /*71a0*/  BSYNC B0 ;  /* 0x0000000000007941 */ /* 0x000fea0003800000 */
.L_x_117:
[----:B------:R-:W-:Y:S11]  /*71b0*/  ISETP.NE.AND P0, PT, R82, RZ, PT ;  /* 0x000000ff5200720c */ /* 0x000ff60003f05270 */
[----:B------:R-:W-:Y:S02]  /*71c0*/  @!UPT UIADD3 URZ, UPT, UPT, URZ, URZ, URZ ;  /* 0x000000fffffff290 */ /* 0x000fe4000fffe0ff */
[----:B------:R-:W-:Y:S05]  /*71d0*/  @P0 WARPSYNC.ALL ;  /* 0x0000000000000948 */ /* 0x000fea0003800000 */
[----:B------:R4:W1:Y:S04]  /*71e0*/  @P0 LDSM.16.M88.4 R40, [R39+UR48+0x200] ;  /* 0x000200302728083b */ /* 0x0008680008000200 */
[----:B------:R4:W1:Y:S02]  /*71f0*/  @P0 LDSM.16.M88.4 R48, [R0+0x200] ;  /* 0x000200000030083b */ /* 0x0008640000000200 */
.L_x_116:
[----:B------:R-:W-:Y:S05]  /*7200*/  BSYNC B1 ;  /* 0x0000000000017941 */ /* 0x000fea0003800000 */
.L_x_115:
[----:B----4-:R-:W-:Y:S05]  /*7210*/  VIADD R0, R34, 0x60 ;  /* 0x0000006022007836 */ /* 0x010fea0000000000 */
[----:B------:R-:W-:Y:S04]  /*7220*/  SHF.R.U32.HI R0, RZ, 0x15, R0 ;  /* 0x00000015ff007819 */ /* 0x000fe80000011600 */
[----:B------:R-:W-:Y:S11]  /*7230*/  LOP3.LUT P0, RZ, R0, 0x3, R65, 0x48, !PT ;  /* 0x0000000300ff7812 */ /* 0x000ff60007804841 */
[----:B------:R-:W-:Y:S02]  /*7240*/  @!UPT UIADD3 URZ, UPT, UPT, URZ, URZ, URZ ;  /* 0x000000fffffff290 */ /* 0x000fe4000fffe0ff */
[----:B------:R-:W-:Y:S05]  /*7250*/  @!P0 BRA `(.L_x_120) ;  /* 0x0000000000408947 */ /* 0x000fea0003800000 */
[----:B------:R-:W4:Y:S01]  /*7260*/  LDCU.64 UR8, c[0x4][0x70] ;  /* 0x01000e00ff0877ac */ /* 0x000f220008000a00 */
[----:B--2---:R-:W-:Y:S01]  /*7270*/  MOV R3, 0x0 ;  /* 0x0000000000037802 */ /* 0x004fe20000000f00 */
[----:B------:R-:W-:Y:S02]  /*7280*/  HFMA2 R12, -RZ, RZ, 0, 5.9604644775390625e-08 ;  /* 0x00000001ff0c7431 */ /* 0x000fe400000001ff */
[----:B------:R-:W-:Y:S02]  /*7290*/  IMAD.MOV.U32 R8, RZ, RZ, 0x192 ;  /* 0x00000192ff087424 */ /* 0x000fe400078e00ff */
[----:B------:R-:W-:Y:S01]  /*72a0*/  IMAD.MOV.U32 R13, RZ, RZ, RZ ;  /* 0x000000ffff0d7224 */ /* 0x000fe200078e00ff */
[----:B------:R-:W2:Y:S01]  /*72b0*/  LDCU.64 UR6, c[0x4][0x78] ;  /* 0x01000f00ff0677ac */ /* 0x000ea20008000a00 */
[----:B------:R-:W1:Y:S01]  /*72c0*/  LDC.64 R2, c[0x4][R3] ;  /* 0x0100000003027b82 */ /* 0x000e620000000a00 */
[----:B------:R-:W5:Y:S01]  /*72d0*/  LDCU.64 UR4, c[0x4][0x10] ;  /* 0x01000200ff0477ac */ /* 0x000f620008000a00 */
[----:B----4-:R-:W-:Y:S01]  /*72e0*/  MOV R5, UR9 ;  /* 0x0000000900057c02 */ /* 0x010fe20008000f00 */
[----:B------:R-:W-:Y:S01]  /*72f0*/  IMAD.U32 R4, RZ, RZ, UR8 ;  /* 0x00000008ff047e24 */ /* 0x000fe2000f8e00ff */
[----:B--2---:R-:W-:Y:S01]  /*7300*/  MOV R7, UR7 ;  /* 0x0000000700077c02 */ /* 0x004fe20008000f00 */
[----:B------:R-:W-:Y:S01]  /*7310*/  IMAD.U32 R6, RZ, RZ, UR6 ;  /* 0x00000006ff067e24 */ /* 0x000fe2000f8e00ff */
[----:B-----5:R-:W-:Y:S01]  /*7320*/  MOV R11, UR5 ;  /* 0x00000005000b7c02 */ /* 0x020fe20008000f00 */
[----:B------:R-:W-:Y:S02]  /*7330*/  IMAD.U32 R10, RZ, RZ, UR4 ;  /* 0x00000004ff0a7e24 */ /* 0x000fe4000f8e00ff */
[----:B------:R-:W-:Y:S07]  /*7340*/  LEPC R20, `(.L_x_120) ;  /* 0x000000001014794e */ /* 0x000fee0000000000 */
[----:B-1-3--:R-:W-:Y:S05]  /*7350*/  CALL.ABS.NOINC R2 ;  /* 0x0000000002007343 */ /* 0x00afea0003c00000 */
.L_x_120:
[----:B------:R-:W-:Y:S01]  /*7360*/  ISETP.NE.AND P0, PT, R72, RZ, PT ;  /* 0x000000ff4800720c */ /* 0x000fe20003f05270 */
[----:B------:R-:W-:Y:S05]  /*7370*/  WARPSYNC.ALL ;  /* 0x0000000000007948 */ /* 0x000fea0003800000 */
[----:B------:R-:W-:Y:S01]  /*7380*/  R2UR UR4, R34 ;  /* 0x00000000220472ca */ /* 0x000fe200000e0000 */
[----:B------:R-:W-:Y:S01]  /*7390*/  BSSY.RECONVERGENT B0, `(.L_x_121) ;  /* 0x0000052000007945 */ /* 0x000fe20003800200 */
[----:B------:R-:W-:Y:S02]  /*73a0*/  R2UR UR5, R79 ;  /* 0x000000004f0572ca */ /* 0x000fe400000e0000 */
[C---:B-1----:R-:W-:Y:S02]  /*73b0*/  SHF.L.U32 R20, R40.reuse, 0x10, RZ ;  /* 0x0000001028147819 */ /* 0x042fe400000006ff */
[----:B------:R-:W-:Y:S02]  /*73c0*/  LOP3.LUT R36, R40, 0xffff0000, RZ, 0xc0, !PT ;  /* 0xffff000028247812 */ /* 0x000fe400078ec0ff */
[C---:B------:R-:W-:Y:S02]  /*73d0*/  SHF.L.U32 R21, R41.reuse, 0x10, RZ ;  /* 0x0000001029157819 */ /* 0x040fe400000006ff */
[----:B------:R-:W-:Y:S02]  /*73e0*/  LOP3.LUT R38, R41, 0xffff0000, RZ, 0xc0, !PT ;  /* 0xffff000029267812 */ /* 0x000fe400078ec0ff */
[C---:B------:R-:W-:Y:S01]  /*73f0*/  SHF.L.U32 R37, R42.reuse, 0x10, RZ ;  /* 0x000000102a257819 */ /* 0x040fe200000006ff */
[----:B------:R-:W1:Y:S01]  /*7400*/  LDTM.16dp256bit.x4 R4, tmem[UR4+0x60] ;  /* 0x00006004000479ee */ /* 0x000e620008120000 */
[----:B------:R-:W-:Y:S01]  /*7410*/  LOP3.LUT R40, R42, 0xffff0000, RZ, 0xc0, !PT ;  /* 0xffff00002a287812 */ /* 0x000fe200078ec0ff */
[----:B------:R-:W-:Y:S01]  /*7420*/  NOP ;  /* 0x0000000000007918 */ /* 0x000fe20000000000 */
[C---:B------:R-:W-:Y:S01]  /*7430*/  SHF.L.U32 R39, R43.reuse, 0x10, RZ ;  /* 0x000000102b277819 */ /* 0x040fe200000006ff */
[----:B------:R-:W-:Y:S01]  /*7440*/  UIADD3 UR5, UPT, UPT, UR5, 0xb0, URZ ;  /* 0x000000b005057890 */ /* 0x000fe2000fffe0ff */
[----:B------:R-:W-:Y:S02]  /*7450*/  LOP3.LUT R41, R43, 0xffff0000, RZ, 0xc0, !PT ;  /* 0xffff00002b297812 */ /* 0x000fe400078ec0ff */
[C---:B------:R-:W-:Y:S01]  /*7460*/  SHF.L.U32 R42, R48.reuse, 0x10, RZ ;  /* 0x00000010302a7819 */ /* 0x040fe200000006ff */
[----:B------:R-:W-:Y:S01]  /*7470*/  UPRMT UR5, UR37, 0x654, UR5 ;  /* 0x0000065425057896 */ /* 0x000fe20008000005 */
[----:B------:R-:W-:Y:S02]  /*7480*/  LOP3.LUT R43, R48, 0xffff0000, RZ, 0xc0, !PT ;  /* 0xffff0000302b7812 */ /* 0x000fe400078ec0ff */
[C---:B------:R-:W-:Y:S02]  /*7490*/  SHF.L.U32 R44, R49.reuse, 0x10, RZ ;  /* 0x00000010312c7819 */ /* 0x040fe400000006ff */
[----:B------:R-:W-:Y:S02]  /*74a0*/  LOP3.LUT R46, R49, 0xffff0000, RZ, 0xc0, !PT ;  /* 0xffff0000312e7812 */ /* 0x000fe400078ec0ff */
[C---:B------:R-:W-:Y:S02]  /*74b0*/  SHF.L.U32 R45, R50.reuse, 0x10, RZ ;  /* 0x00000010322d7819 */ /* 0x040fe400000006ff */
[----:B-1----:R-:W-:Y:S01]  /*74c0*/  SYNCS.ARRIVE.TRANS64.RED.A1T0 RZ, [UR5], RZ ;  /* 0x000000ffffff79a7 */ /* 0x002fe20008100405 */
[----:B------:R-:W-:Y:S02]  /*74d0*/  LOP3.LUT R48, R50, 0xffff0000, RZ, 0xc0, !PT ;  /* 0xffff000032307812 */ /* 0x000fe400078ec0ff */
[C---:B------:R-:W-:Y:S02]  /*74e0*/  SHF.L.U32 R47, R51.reuse, 0x10, RZ ;  /* 0x00000010332f7819 */ /* 0x040fe400000006ff */
[----:B------:R-:W-:Y:S01]  /*74f0*/  LOP3.LUT R50, R51, 0xffff0000, RZ, 0xc0, !PT ;  /* 0xffff000033327812 */ /* 0x000fe200078ec0ff */
[C---:B------:R-:W-:Y:S01]  /*7500*/  FMUL R4, R33.reuse, R4 ;  /* 0x0000000421047220 */ /* 0x040fe20000400000 */
[C---:B------:R-:W-:Y:S01]  /*7510*/  FMUL R5, R33.reuse, R5 ;  /* 0x0000000521057220 */ /* 0x040fe20000400000 */
[C---:B------:R-:W-:Y:S01]  /*7520*/  FMUL R6, R33.reuse, R6 ;  /* 0x0000000621067220 */ /* 0x040fe20000400000 */
[----:B------:R-:W-:Y:S01]  /*7530*/  FMUL R7, R33, R7 ;  /* 0x0000000721077220 */ /* 0x000fe20000400000 */
[C---:B------:R-:W-:Y:S01]  /*7540*/  FFMA R4, R35.reuse, R20, R4 ;  /* 0x0000001423047223 */ /* 0x040fe20000000004 */
[C---:B------:R-:W-:Y:S01]  /*7550*/  FFMA R5, R35.reuse, R36, R5 ;  /* 0x0000002423057223 */ /* 0x040fe20000000005 */
[C---:B------:R-:W-:Y:S01]  /*7560*/  FFMA R6, R35.reuse, R21, R6 ;  /* 0x0000001523067223 */ /* 0x040fe20000000006 */
[----:B------:R-:W-:Y:S01]  /*7570*/  FFMA R7, R35, R38, R7 ;  /* 0x0000002623077223 */ /* 0x000fe20000000007 */
[C---:B------:R-:W-:Y:S01]  /*7580*/  FMUL R8, R33.reuse, R8 ;  /* 0x0000000821087220 */ /* 0x040fe20000400000 */
[----:B------:R-:W-:Y:S01]  /*7590*/  FMUL R9, R33, R9 ;  /* 0x0000000921097220 */ /* 0x000fe20000400000 */
[----:B---3--:R-:W-:Y:S01]  /*75a0*/  F2FP.BF16.F32.PACK_AB R80, R5, R4 ;  /* 0x000000040550723e */ /* 0x008fe200000010ff */
[----:B------:R-:W-:Y:S01]  /*75b0*/  FMUL R0, R33, R10 ;  /* 0x0000000a21007220 */ /* 0x000fe20000400000 */
[----:B------:R-:W-:Y:S01]  /*75c0*/  F2FP.BF16.F32.PACK_AB R81, R7, R6 ;  /* 0x000000060751723e */ /* 0x000fe200000010ff */
[C---:B------:R-:W-:Y:S01]  /*75d0*/  FFMA R8, R35.reuse, R37, R8 ;  /* 0x0000002523087223 */ /* 0x040fe20000000008 */
[----:B------:R-:W-:Y:S01]  /*75e0*/  FFMA R9, R35, R40, R9 ;  /* 0x0000002823097223 */ /* 0x000fe20000000009 */
[C---:B------:R-:W-:Y:S01]  /*75f0*/  FMUL R2, R33.reuse, R11 ;  /* 0x0000000b21027220 */ /* 0x040fe20000400000 */
[C---:B--2---:R-:W-:Y:S01]  /*7600*/  FMUL R3, R33.reuse, R12 ;  /* 0x0000000c21037220 */ /* 0x044fe20000400000 */
[----:B------:R-:W-:Y:S01]  /*7610*/  FMUL R10, R33, R13 ;  /* 0x0000000d210a7220 */ /* 0x000fe20000400000 */
[----:B------:R-:W-:Y:S01]  /*7620*/  FFMA R0, R35, R39, R0 ;  /* 0x0000002723007223 */ /* 0x000fe20000000000 */
        /* <DEDUP_REMOVED lines=40> */
.L_x_122:
[----:B------:R-:W-:Y:S05]  /*78b0*/  BSYNC.RECONVERGENT B0 ;  /* 0x0000000000007941 */ /* 0x000fea0003800200 */
.L_x_121:
[----:B------:R-:W-:Y:S01]  /*78c0*/  BAR.SYNC.DEFER_BLOCKING 0x1, 0x80 ;  /* 0x0042000000007b1d */ /* 0x000fe20000010000 */
[----:B------:R-:W-:Y:S01]  /*78d0*/  UISETP.NE.AND UP0, UPT, UR49, -0x4, UPT ;  /* 0xfffffffc3100788c */ /* 0x000fe2000bf05270 */
[----:B------:R-:W-:Y:S08]  /*78e0*/  IADD3 R0, PT, PT, R30, 0x1, RZ ;  /* 0x000000011e007810 */ /* 0x000ff00007ffe0ff */
[----:B------:R-:W-:Y:S05]  /*78f0*/  BRA.U !UP0, `(.L_x_123) ;  /* 0x0000000108287547 */ /* 0x000fea000b800000 */
[----:B------:R-:W-:Y:S01]  /*7900*/  ISETP.NE.AND P0, PT, R76, RZ, PT ;  /* 0x000000ff4c00720c */ /* 0x000fe20003f05270 */
[----:B------:R-:W-:Y:S01]  /*7910*/  IMAD.U32 R3, RZ, RZ, UR51 ;  /* 0x00000033ff037e24 */ /* 0x000fe2000f8e00ff */
[----:B------:R-:W-:Y:S01]  /*7920*/  UIADD3 UR51, UPT, UPT, UR51, 0x1, URZ ;  /* 0x0000000133337890 */ /* 0x000fe2000fffe0ff */
[----:B------:R-:W-:Y:S03]  /*7930*/  IMAD.U32 R2, RZ, RZ, UR37 ;  /* 0x00000025ff027e24 */ /* 0x000fe6000f8e00ff */
[----:B------:R-:W-:Y:S04]  /*7940*/  UISETP.NE.AND UP0, UPT, UR51, 0x4, UPT ;  /* 0x000000043300788c */ /* 0x000fe8000bf05270 */
[----:B------:R-:W-:Y:S03]  /*7950*/  USEL UR51, UR51, URZ, UP0 ;  /* 0x000000ff33337287 */ /* 0x000fe60008000000 */
[----:B------:R-:W-:Y:S05]  /*7960*/  @P0 LEA R3, R3, UR48, 0x3 ;  /* 0x0000003003030c11 */ /* 0x000fea000f8e18ff */
[----:B------:R-:W-:Y:S05]  /*7970*/  @P0 VIADD R3, R3, 0x40 ;  /* 0x0000004003030836 */ /* 0x000fea0000000000 */
[----:B------:R-:W-:Y:S04]  /*7980*/  @P0 PRMT R2, R2, 0x654, R3 ;  /* 0x0000065402020816 */ /* 0x000fe80000000003 */
[----:B------:R2:W-:Y:S03]  /*7990*/  @P0 SYNCS.ARRIVE.TRANS64.RED.A1T0 RZ, [R2+URZ], RZ ;  /* 0x000000ff02ff09a7 */ /* 0x0005e600081004ff */
.L_x_123:
[----:B------:R-:W-:Y:S01]  /*79a0*/  ISETP.NE.AND P2, PT, R73, RZ, PT ;  /* 0x000000ff4900720c */ /* 0x000fe20003f45270 */
[----:B------:R-:W-:Y:S01]  /*79b0*/  UIADD3 UR49, UPT, UPT, UR49, 0x4, URZ ;  /* 0x0000000431317890 */ /* 0x000fe2000fffe0ff */
[----:B------:R-:W-:Y:S01]  /*79c0*/  ISETP.NE.AND P0, PT, R75, 0x2, PT ;  /* 0x000000024b00780c */ /* 0x000fe20003f05270 */
[----:B------:R-:W-:Y:S01]  /*79d0*/  IMAD.IADD R20, R29, 0x1, R58 ;  /* 0x000000011d147824 */ /* 0x000fe200078e023a */
[----:B------:R-:W-:Y:S01]  /*79e0*/  ISETP.NE.AND P1, PT, R0, 0x4, PT ;  /* 0x000000040000780c */ /* 0x000fe20003f25270 */
[----:B------:R-:W-:Y:S01]  /*79f0*/  IMAD.IADD R21, R31, 0x1, R60 ;  /* 0x000000011f157824 */ /* 0x000fe200078e023c */
[----:B------:R-:W-:Y:S02]  /*7a00*/  SEL R3, RZ, 0x1, P0 ;  /* 0x00000001ff037807 */ /* 0x000fe40000000000 */
[----:B--2---:R-:W-:Y:S02]  /*7a10*/  SEL R2, RZ, 0x1, P1 ;  /* 0x00000001ff027807 */ /* 0x004fe40000800000 */
[----:B------:R-:W-:Y:S02]  /*7a20*/  LOP3.LUT R68, R68, R3, RZ, 0x3c, !PT ;  /* 0x0000000344447212 */ /* 0x000fe400078e3cff */
[----:B------:R-:W-:Y:S02]  /*7a30*/  LOP3.LUT R69, R69, R2, RZ, 0x3c, !PT ;  /* 0x0000000245457212 */ /* 0x000fe400078e3cff */
[----:B------:R-:W-:Y:S02]  /*7a40*/  @P2 R2UR UR36, R67 ;  /* 0x00000000432422ca */ /* 0x000fe400000e0000 */
[----:B------:R-:W-:Y:S02]  /*7a50*/  SEL R75, R75, RZ, P0 ;  /* 0x000000ff4b4b7207 */ /* 0x000fe40000000000 */
[----:B------:R-:W-:Y:S01]  /*7a60*/  SEL R30, R0, RZ, P1 ;  /* 0x000000ff001e7207 */ /* 0x000fe20000800000 */
[----:B------:R-:W-:Y:S10]  /*7a70*/  @P2 BRA `(.L_x_124) ;  /* 0xffffffd000182947 */ /* 0x000ff4000383ffff */
[----:B------:R-:W-:-:S09]  /*7a80*/  UISETP.NE.AND UP0, UPT, UR50, URZ, UPT ;  /* 0x000000ff3200728c */ /* 0x000fd2000bf05270 */
[----:B------:R-:W-:Y:S05]  /*7a90*/  BRA.U !UP0, `(.L_x_125) ;  /* 0x0000000108487547 */ /* 0x000fea000b800000 */
[----:B------:R-:W2:Y:S02]  /*7aa0*/  LDCU.64 UR4, c[0x0][0x890] ;  /* 0x00011200ff0477ac */ /* 0x000ea40008000a00 */
[----:B--2---:R-:W-:-:S04]  /*7ab0*/  UISETP.NE.U32.AND UP0, UPT, UR4, URZ, UPT ;  /* 0x000000ff0400728c */ /* 0x004fc8000bf05070 */
[----:B------:R-:W-:-:S09]  /*7ac0*/  UISETP.NE.AND.EX UP0, UPT, UR5, URZ, UPT, UP0 ;  /* 0x000000ff0500728c */ /* 0x000fd2000bf05300 */
[----:B------:R-:W-:Y:S05]  /*7ad0*/  BRA.U UP0, `(.L_x_126) ;  /* 0x00000001000c7547 */ /* 0x000fea000b800000 */
[----:B------:R-:W-:-:S13]  /*7ae0*/  FSETP.NEU.AND P0, PT, R35, RZ, PT ;  /* 0x000000ff2300720b */ /* 0x000fda0003f0d000 */
[----:B------:R-:W-:Y:S05]  /*7af0*/  @!P0 EXIT ;  /* 0x000000000000894d */ /* 0x000fea0003800000 */
[----:B------:R-:W-:Y:S05]  /*7b00*/  BRA `(.L_x_125) ;  /* 0x00000000002c7947 */ /* 0x000fea0003800000 */
.L_x_126:
[----:B------:R-:W-:Y:S01]  /*7b10*/  ISETP.NE.AND P0, PT, R74, RZ, PT ;  /* 0x000000ff4a00720c */ /* 0x000fe20003f05270 */
[----:B------:R-:W-:-:S12]  /*7b20*/  BSSY.RECONVERGENT B0, `(.L_x_125) ;  /* 0x0000009000007945 */ /* 0x000fd80003800200 */
[----:B------:R-:W-:Y:S05]  /*7b30*/  @P0 BRA `(.L_x_127) ;  /* 0x0000000000140947 */ /* 0x000fea0003800000 */
[----:B------:R-:W2:Y:S02]  /*7b40*/  LDCU.64 UR4, c[0x0][0x888] ;  /* 0x00011100ff0477ac */ /* 0x000ea40008000a00 */
[----:B--2---:R-:W-:-:S04]  /*7b50*/  ISETP.NE.U32.AND P0, PT, RZ, UR4, PT ;  /* 0x00000004ff007c0c */ /* 0x004fc8000bf05070 */
[----:B------:R-:W-:-:S13]  /*7b60*/  ISETP.NE.AND.EX P0, PT, RZ, UR5, PT, P0 ;  /* 0x00000005ff007c0c */ /* 0x000fda000bf05300 */
[----:B------:R-:W-:Y:S05]  /*7b70*/  @!P0 EXIT ;  /* 0x000000000000894d */ /* 0x000fea0003800000 */
[----:B------:R-:W-:Y:S05]  /*7b80*/  BRA `(.L_x_128) ;  /* 0x0000000000087947 */ /* 0x000fea0003800000 */
.L_x_127:
[----:B------:R-:W-:-:S13]  /*7b90*/  FSETP.NEU.AND P0, PT, R35, RZ, PT ;  /* 0x000000ff2300720b */ /* 0x000fda0003f0d000 */
[----:B------:R-:W-:Y:S05]  /*7ba0*/  @!P0 EXIT ;  /* 0x000000000000894d */ /* 0x000fea0003800000 */
.L_x_128:
[----:B------:R-:W-:Y:S05]  /*7bb0*/  BSYNC.RECONVERGENT B0 ;  /* 0x0000000000007941 */ /* 0x000fea0003800200 */
.L_x_125:
[----:B------:R-:W-:Y:S01]  /*7bc0*/  ULEA UR4, UR51, UR48, 0x3 ;  /* 0x0000003033047291 */ /* 0x000fe2000f8e18ff */
[----:B------:R-:W-:-:S04]  /*7bd0*/  DEPBAR.LE SB0, 0x0 ;  /* 0x000080000000791a */ /* 0x000fc80000000000 */
[----:B------:R-:W-:-:S04]  /*7be0*/  UIADD3 UR4, UPT, UPT, UR4, 0x40, URZ ;  /* 0x0000004004047890 */ /* 0x000fc8000fffe0ff */
[----:B------:R-:W-:-:S09]  /*7bf0*/  UPRMT UR4, UR37, 0x654, UR4 ;  /* 0x0000065425047896 */ /* 0x000fd20008000004 */
[----:B------:R-:W-:Y:S01]  /*7c00*/  SYNCS.ARRIVE.TRANS64.RED.A1T0 RZ, [UR4], RZ ;  /* 0x000000ffffff79a7 */ /* 0x000fe20008100404 */
[----:B------:R-:W-:Y:S05]  /*7c10*/  EXIT ;  /* 0x000000000000794d */ /* 0x000fea0003800000 */
.L_x_19:
[----:B--2---:R2:W1:Y:S02]  /*7c20*/  SYNCS.PHASECHK.TRANS64.TRYWAIT P0, [R3+URZ+0xe0], R2 ;  /* 0x0000e002030075a7 */ /* 0x00446400080011ff */
[----:B-1----:R-:W-:Y:S05]  /*7c30*/  @!P0 NANOSLEEP.SYNCS 0x989680 ;  /* 0x009896800000895d */ /* 0x002fea0003900000 */
[----:B------:R-:W1:Y:S02]  /*7c40*/  @!P0 SYNCS.PHASECHK.TRANS64 P0, [R3+URZ+0xe0], R2 ;  /* 0x0000e002030085a7 */ /* 0x000e6400080010ff */
[----:B-1----:R-:W-:Y:S05]  /*7c50*/  @!P0 BRA `(.L_x_19) ;  /* 0xfffffffc00f08947 */ /* 0x002fea000383ffff */
[----:B------:R-:W-:Y:S05]  /*7c60*/  BRA `(.L_x_129) ;  /* 0xffffff9800507947 */ /* 0x000fea000383ffff */
.L_x_22:
[----:B-1----:R-:W-:-:S07]  /*7c70*/  MOV R2, UR33 ;  /* 0x0000002100027c02 */ /* 0x002fce0008000f00 */
.L_x_130:
[----:B-1----:R1:W2:Y:S02]  /*7c80*/  SYNCS.PHASECHK.TRANS64.TRYWAIT P0, [R2+URZ+0x10], R5 ;  /* 0x00001005020075a7 */ /* 0x0022a400080011ff */
[----:B--2---:R-:W-:Y:S05]  /*7c90*/  @!P0 NANOSLEEP.SYNCS 0x989680 ;  /* 0x009896800000895d */ /* 0x004fea0003900000 */
[----:B------:R-:W2:Y:S02]  /*7ca0*/  @!P0 SYNCS.PHASECHK.TRANS64 P0, [R2+URZ+0x10], R5 ;  /* 0x00001005020085a7 */ /* 0x000ea400080010ff */
[----:B--2---:R-:W-:Y:S05]  /*7cb0*/  @!P0 BRA `(.L_x_130) ;  /* 0xfffffffc00f08947 */ /* 0x004fea000383ffff */
[----:B------:R-:W-:Y:S05]  /*7cc0*/  BRA `(.L_x_21) ;  /* 0xffffff9800a07947 */ /* 0x000fea000383ffff */
.L_x_28:
[----:B-1----:R-:W-:-:S07]  /*7cd0*/  MOV R2, UR17 ;  /* 0x0000001100027c02 */ /* 0x002fce0008000f00 */
.L_x_131:
[----:B-1----:R1:W2:Y:S02]  /*7ce0*/  SYNCS.PHASECHK.TRANS64.TRYWAIT P0, [R2+URZ+0x10], R5 ;  /* 0x00001005020075a7 */ /* 0x0022a400080011ff */
[----:B--2---:R-:W-:Y:S05]  /*7cf0*/  @!P0 NANOSLEEP.SYNCS 0x989680 ;  /* 0x009896800000895d */ /* 0x004fea0003900000 */
[----:B------:R-:W2:Y:S02]  /*7d00*/  @!P0 SYNCS.PHASECHK.TRANS64 P0, [R2+URZ+0x10], R5 ;  /* 0x00001005020085a7 */ /* 0x000ea400080010ff */
[----:B--2---:R-:W-:Y:S05]  /*7d10*/  @!P0 BRA `(.L_x_131) ;  /* 0xfffffffc00f08947 */ /* 0x004fea000383ffff */
[----:B------:R-:W-:Y:S05]  /*7d20*/  BRA `(.L_x_27) ;  /* 0xffffff9c00487947 */ /* 0x000fea000383ffff */
.L_x_32:
[----:B-1----:R1:W2:Y:S02]  /*7d30*/  SYNCS.PHASECHK.TRANS64.TRYWAIT P0, [R2+URZ+0x70], R3 ;  /* 0x00007003020075a7 */ /* 0x0022a400080011ff */
[----:B--2---:R-:W-:Y:S05]  /*7d40*/  @!P0 NANOSLEEP.SYNCS 0x989680 ;  /* 0x009896800000895d */ /* 0x004fea0003900000 */
[----:B------:R-:W2:Y:S02]  /*7d50*/  @!P0 SYNCS.PHASECHK.TRANS64 P0, [R2+URZ+0x70], R3 ;  /* 0x00007003020085a7 */ /* 0x000ea400080010ff */
[----:B--2---:R-:W-:Y:S05]  /*7d60*/  @!P0 BRA `(.L_x_32) ;  /* 0xfffffffc00f08947 */ /* 0x004fea000383ffff */
[----:B------:R-:W-:Y:S05]  /*7d70*/  BRA `(.L_x_132) ;  /* 0xffffff9c00d87947 */ /* 0x000fea000383ffff */
.L_x_36:
[----:B----4-:R-:W-:-:S07]  /*7d80*/  MOV R0, UR4 ;  /* 0x0000000400007c02 */ /* 0x010fce0008000f00 */
.L_x_133:
[----:B-1----:R1:W2:Y:S02]  /*7d90*/  SYNCS.PHASECHK.TRANS64.TRYWAIT P0, [R0+URZ], R3 ;  /* 0x00000003000075a7 */ /* 0x0022a400080011ff */
[----:B--2---:R-:W-:Y:S05]  /*7da0*/  @!P0 NANOSLEEP.SYNCS 0x989680 ;  /* 0x009896800000895d */ /* 0x004fea0003900000 */
[----:B------:R-:W2:Y:S02]  /*7db0*/  @!P0 SYNCS.PHASECHK.TRANS64 P0, [R0+URZ], R3 ;  /* 0x00000003000085a7 */ /* 0x000ea400080010ff */
[----:B--2---:R-:W-:Y:S05]  /*7dc0*/  @!P0 BRA `(.L_x_133) ;  /* 0xfffffffc00f08947 */ /* 0x004fea000383ffff */
[----:B------:R-:W-:Y:S05]  /*7dd0*/  BRA `(.L_x_134) ;  /* 0xffffffa400487947 */ /* 0x000fea000383ffff */
.L_x_39:
[----:B-1----:R1:W2:Y:S02]  /*7de0*/  SYNCS.PHASECHK.TRANS64.TRYWAIT P0, [R0+URZ+0xd0], R5 ;  /* 0x0000d005000075a7 */ /* 0x0022a400080011ff */
[----:B--2---:R-:W-:Y:S05]  /*7df0*/  @!P0 NANOSLEEP.SYNCS 0x989680 ;  /* 0x009896800000895d */ /* 0x004fea0003900000 */
[----:B------:R-:W2:Y:S02]  /*7e00*/  @!P0 SYNCS.PHASECHK.TRANS64 P0, [R0+URZ+0xd0], R5 ;  /* 0x0000d005000085a7 */ /* 0x000ea400080010ff */
[----:B--2---:R-:W-:Y:S05]  /*7e10*/  @!P0 BRA `(.L_x_39) ;  /* 0xfffffffc00f08947 */ /* 0x004fea000383ffff */
[----:B------:R-:W-:Y:S05]  /*7e20*/  BRA `(.L_x_135) ;  /* 0xffffffa400a47947 */ /* 0x000fea000383ffff */
.L_x_40:
[----:B------:R-:W-:-:S07]  /*7e30*/  MOV R0, UR5 ;  /* 0x0000000500007c02 */ /* 0x000fce0008000f00 */
.L_x_136:
[----:B-1----:R1:W2:Y:S02]  /*7e40*/  SYNCS.PHASECHK.TRANS64.TRYWAIT P0, [R0+URZ+0x80], R5 ;  /* 0x00008005000075a7 */ /* 0x0022a400080011ff */
[----:B--2---:R-:W-:Y:S05]  /*7e50*/  @!P0 NANOSLEEP.SYNCS 0x989680 ;  /* 0x009896800000895d */ /* 0x004fea0003900000 */
[----:B------:R-:W2:Y:S02]  /*7e60*/  @!P0 SYNCS.PHASECHK.TRANS64 P0, [R0+URZ+0x80], R5 ;  /* 0x00008005000085a7 */ /* 0x000ea400080010ff */
[----:B--2---:R-:W-:Y:S05]  /*7e70*/  @!P0 BRA `(.L_x_136) ;  /* 0xfffffffc00f08947 */ /* 0x004fea000383ffff */
[----:B------:R-:W-:Y:S05]  /*7e80*/  BRA `(.L_x_137) ;  /* 0xffffffa400b47947 */ /* 0x000fea000383ffff */
.L_x_41:
[----:B-1----:R1:W2:Y:S02]  /*7e90*/  SYNCS.PHASECHK.TRANS64.TRYWAIT P1, [R0+URZ+0x70], R5 ;  /* 0x00007005000075a7 */ /* 0x0022a400080211ff */
[----:B--2---:R-:W-:Y:S05]  /*7ea0*/  @!P1 NANOSLEEP.SYNCS 0x989680 ;  /* 0x009896800000995d */ /* 0x004fea0003900000 */
[----:B------:R-:W2:Y:S02]  /*7eb0*/  @!P1 SYNCS.PHASECHK.TRANS64 P1, [R0+URZ+0x70], R5 ;  /* 0x00007005000095a7 */ /* 0x000ea400080210ff */
[----:B--2---:R-:W-:Y:S05]  /*7ec0*/  @!P1 BRA `(.L_x_41) ;  /* 0xfffffffc00f09947 */ /* 0x004fea000383ffff */
[----:B------:R-:W-:Y:S05]  /*7ed0*/  BRA `(.L_x_138) ;  /* 0xffffffa400e47947 */ /* 0x000fea000383ffff */
.L_x_44:
[----:B------:R-:W-:-:S07]  /*7ee0*/  MOV R0, UR5 ;  /* 0x0000000500007c02 */ /* 0x000fce0008000f00 */
.L_x_139:
[----:B-1----:R1:W2:Y:S02]  /*7ef0*/  SYNCS.PHASECHK.TRANS64.TRYWAIT P0, [R0+URZ+0x80], R3 ;  /* 0x00008003000075a7 */ /* 0x0022a400080011ff */
[----:B--2---:R-:W-:Y:S05]  /*7f00*/  @!P0 NANOSLEEP.SYNCS 0x989680 ;  /* 0x009896800000895d */ /* 0x004fea0003900000 */
[----:B------:R-:W2:Y:S02]  /*7f10*/  @!P0 SYNCS.PHASECHK.TRANS64 P0, [R0+URZ+0x80], R3 ;  /* 0x00008003000085a7 */ /* 0x000ea400080010ff */
[----:B--2---:R-:W-:Y:S05]  /*7f20*/  @!P0 BRA `(.L_x_139) ;  /* 0xfffffffc00f08947 */ /* 0x004fea000383ffff */
[----:B------:R-:W-:Y:S05]  /*7f30*/  BRA `(.L_x_43) ;  /* 0xffffffa800387947 */ /* 0x000fea000383ffff */
.L_x_51:
[----:B-1----:R1:W2:Y:S02]  /*7f40*/  SYNCS.PHASECHK.TRANS64.TRYWAIT P1, [R0+URZ+0x70], R5 ;  /* 0x00007005000075a7 */ /* 0x0022a400080211ff */
[----:B--2---:R-:W-:Y:S05]  /*7f50*/  @!P1 NANOSLEEP.SYNCS 0x989680 ;  /* 0x009896800000995d */ /* 0x004fea0003900000 */
[----:B------:R-:W2:Y:S02]  /*7f60*/  @!P1 SYNCS.PHASECHK.TRANS64 P1, [R0+URZ+0x70], R5 ;  /* 0x00007005000095a7 */ /* 0x000ea400080210ff */
[----:B--2---:R-:W-:Y:S05]  /*7f70*/  @!P1 BRA `(.L_x_51) ;  /* 0xfffffffc00f09947 */ /* 0x004fea000383ffff */
[----:B------:R-:W-:Y:S05]  /*7f80*/  BRA `(.L_x_140) ;  /* 0xffffffac00987947 */ /* 0x000fea000383ffff */
.L_x_52:
[----:B------:R-:W-:-:S07]  /*7f90*/  MOV R3, UR8 ;  /* 0x0000000800037c02 */ /* 0x000fce0008000f00 */
.L_x_141:
[----:B-1----:R1:W2:Y:S02]  /*7fa0*/  SYNCS.PHASECHK.TRANS64.TRYWAIT P0, [R3+URZ+0xb0], R0 ;  /* 0x0000b000030075a7 */ /* 0x0022a400080011ff */
[----:B--2---:R-:W-:Y:S05]  /*7fb0*/  @!P0 NANOSLEEP.SYNCS 0x989680 ;  /* 0x009896800000895d */ /* 0x004fea0003900000 */
[----:B------:R-:W2:Y:S02]  /*7fc0*/  @!P0 SYNCS.PHASECHK.TRANS64 P0, [R3+URZ+0xb0], R0 ;  /* 0x0000b000030085a7 */ /* 0x000ea400080010ff */
[----:B--2---:R-:W-:Y:S05]  /*7fd0*/  @!P0 BRA `(.L_x_141) ;  /* 0xfffffffc00f08947 */ /* 0x004fea000383ffff */
[----:B------:R-:W-:Y:S05]  /*7fe0*/  BRA `(.L_x_142) ;  /* 0xffffffac00e87947 */ /* 0x000fea000383ffff */
.L_x_55:
[----:B------:R-:W-:Y:S07]  /*7ff0*/  MOV R0, UR7 ;  /* 0x0000000700007c02 */ /* 0x000fee0008000f00 */
.L_x_143:
[----:B-1----:R1:W2:Y:S02]  /*8000*/  SYNCS.PHASECHK.TRANS64.TRYWAIT P0, [R0+URZ], R3 ;  /* 0x00000003000075a7 */ /* 0x0022a400080011ff */
[----:B--2---:R-:W-:Y:S05]  /*8010*/  @!P0 NANOSLEEP.SYNCS 0x989680 ;  /* 0x009896800000895d */ /* 0x004fea0003900000 */
[----:B------:R-:W2:Y:S02]  /*8020*/  @!P0 SYNCS.PHASECHK.TRANS64 P0, [R0+URZ], R3 ;  /* 0x00000003000085a7 */ /* 0x000ea400080010ff */
[----:B--2---:R-:W-:Y:S05]  /*8030*/  @!P0 BRA `(.L_x_143) ;  /* 0xfffffffc00f08947 */ /* 0x004fea000383ffff */
[----:B------:R-:W-:Y:S05]  /*8040*/  BRA `(.L_x_54) ;  /* 0xffffffb000047947 */ /* 0x000fea000383ffff */
.L_x_58:
[----:B------:R-:W-:-:S07]  /*8050*/  MOV R0, UR5 ;  /* 0x0000000500007c02 */ /* 0x000fce0008000f00 */
.L_x_144:
[----:B--2---:R2:W3:Y:S02]  /*8060*/  SYNCS.PHASECHK.TRANS64.TRYWAIT P0, [R0+URZ], R3 ;  /* 0x00000003000075a7 */ /* 0x0044e400080011ff */
[----:B---3--:R-:W-:Y:S05]  /*8070*/  @!P0 NANOSLEEP.SYNCS 0x989680 ;  /* 0x009896800000895d */ /* 0x008fea0003900000 */
[----:B------:R-:W3:Y:S02]  /*8080*/  @!P0 SYNCS.PHASECHK.TRANS64 P0, [R0+URZ], R3 ;  /* 0x00000003000085a7 */ /* 0x000ee400080010ff */
[----:B---3--:R-:W-:Y:S05]  /*8090*/  @!P0 BRA `(.L_x_144) ;  /* 0xfffffffc00f08947 */ /* 0x008fea000383ffff */
[----:B------:R-:W-:Y:S05]  /*80a0*/  BRA `(.L_x_145) ;  /* 0xffffffb000b87947 */ /* 0x000fea000383ffff */
.L_x_59:
[----:B------:R-:W-:-:S07]  /*80b0*/  MOV R0, UR5 ;  /* 0x0000000500007c02 */ /* 0x000fce0008000f00 */
.L_x_146:
[----:B-1----:R1:W2:Y:S02]  /*80c0*/  SYNCS.PHASECHK.TRANS64.TRYWAIT P0, [R0+URZ], R3 ;  /* 0x00000003000075a7 */ /* 0x0022a400080011ff */
[----:B--2---:R-:W-:Y:S05]  /*80d0*/  @!P0 NANOSLEEP.SYNCS 0x989680 ;  /* 0x009896800000895d */ /* 0x004fea0003900000 */
[----:B------:R-:W2:Y:S02]  /*80e0*/  @!P0 SYNCS.PHASECHK.TRANS64 P0, [R0+URZ], R3 ;  /* 0x00000003000085a7 */ /* 0x000ea400080010ff */
[----:B--2---:R-:W-:Y:S05]  /*80f0*/  @!P0 BRA `(.L_x_146) ;  /* 0xfffffffc00f08947 */ /* 0x004fea000383ffff */
[----:B------:R-:W-:Y:S05]  /*8100*/  BRA `(.L_x_147) ;  /* 0xffffffb000c47947 */ /* 0x000fea000383ffff */
.L_x_60:
[----:B------:R-:W-:-:S07]  /*8110*/  MOV R0, UR5 ;  /* 0x0000000500007c02 */ /* 0x000fce0008000f00 */
.L_x_148:
[----:B-1----:R1:W2:Y:S02]  /*8120*/  SYNCS.PHASECHK.TRANS64.TRYWAIT P0, [R0+URZ], R3 ;  /* 0x00000003000075a7 */ /* 0x0022a400080011ff */
[----:B--2---:R-:W-:Y:S05]  /*8130*/  @!P0 NANOSLEEP.SYNCS 0x989680 ;  /* 0x009896800000895d */ /* 0x004fea0003900000 */
[----:B------:R-:W2:Y:S02]  /*8140*/  @!P0 SYNCS.PHASECHK.TRANS64 P0, [R0+URZ], R3 ;  /* 0x00000003000085a7 */ /* 0x000ea400080010ff */
[----:B--2---:R-:W-:Y:S05]  /*8150*/  @!P0 BRA `(.L_x_148) ;  /* 0xfffffffc00f08947 */ /* 0x004fea000383ffff */
[----:B------:R-:W-:Y:S05]  /*8160*/  BRA `(.L_x_149) ;  /* 0xffffffb000d07947 */ /* 0x000fea000383ffff */
.L_x_61:
[----:B------:R-:W-:-:S07]  /*8170*/  MOV R0, UR7 ;  /* 0x0000000700007c02 */ /* 0x000fce0008000f00 */
.L_x_150:
[----:B-1----:R1:W2:Y:S02]  /*8180*/  SYNCS.PHASECHK.TRANS64.TRYWAIT P0, [R0+URZ], R3 ;  /* 0x00000003000075a7 */ /* 0x0022a400080011ff */
[----:B--2---:R-:W-:Y:S05]  /*8190*/  @!P0 NANOSLEEP.SYNCS 0x989680 ;  /* 0x009896800000895d */ /* 0x004fea0003900000 */
[----:B------:R-:W2:Y:S02]  /*81a0*/  @!P0 SYNCS.PHASECHK.TRANS64 P0, [R0+URZ], R3 ;  /* 0x00000003000085a7 */ /* 0x000ea400080010ff */
[----:B--2---:R-:W-:Y:S05]  /*81b0*/  @!P0 BRA `(.L_x_150) ;  /* 0xfffffffc00f08947 */ /* 0x004fea000383ffff */
[----:B------:R-:W-:Y:S05]  /*81c0*/  BRA `(.L_x_151) ;  /* 0xffffffb000dc7947 */ /* 0x000fea000383ffff */
.L_x_66:
[----:B--2---:R2:W3:Y:S02]  /*81d0*/  SYNCS.PHASECHK.TRANS64.TRYWAIT P0, [R0+URZ+0x70], R3 ;  /* 0x00007003000075a7 */ /* 0x0044e400080011ff */
[----:B---3--:R-:W-:Y:S05]  /*81e0*/  @!P0 NANOSLEEP.SYNCS 0x989680 ;  /* 0x009896800000895d */ /* 0x008fea0003900000 */
[----:B------:R-:W3:Y:S02]  /*81f0*/  @!P0 SYNCS.PHASECHK.TRANS64 P0, [R0+URZ+0x70], R3 ;  /* 0x00007003000085a7 */ /* 0x000ee400080010ff */
[----:B---3--:R-:W-:Y:S05]  /*8200*/  @!P0 BRA `(.L_x_66) ;  /* 0xfffffffc00f08947 */ /* 0x008fea000383ffff */
[----:B------:R-:W-:Y:S05]  /*8210*/  BRA `(.L_x_152) ;  /* 0xffffffb400e87947 */ /* 0x000fea000383ffff */
.L_x_69:
[----:B------:R-:W-:Y:S07]  /*8220*/  MOV R0, UR7 ;  /* 0x0000000700007c02 */ /* 0x000fee0008000f00 */
.L_x_153:
[----:B--2---:R2:W3:Y:S02]  /*8230*/  SYNCS.PHASECHK.TRANS64.TRYWAIT P0, [R0+URZ+0x68], R3 ;  /* 0x00006803000075a7 */ /* 0x0044e400080011ff */
[----:B---3--:R-:W-:Y:S05]  /*8240*/  @!P0 NANOSLEEP.SYNCS 0x989680 ;  /* 0x009896800000895d */ /* 0x008fea0003900000 */
[----:B------:R-:W3:Y:S02]  /*8250*/  @!P0 SYNCS.PHASECHK.TRANS64 P0, [R0+URZ+0x68], R3 ;  /* 0x00006803000085a7 */ /* 0x000ee400080010ff */
[----:B---3--:R-:W-:Y:S05]  /*8260*/  @!P0 BRA `(.L_x_153) ;  /* 0xfffffffc00f08947 */ /* 0x008fea000383ffff */
[----:B------:R-:W-:Y:S05]  /*8270*/  BRA `(.L_x_68) ;  /* 0xffffffb800c87947 */ /* 0x000fea000383ffff */
.L_x_72:
[----:B------:R-:W-:Y:S07]  /*8280*/  MOV R3, UR7 ;  /* 0x0000000700037c02 */ /* 0x000fee0008000f00 */
.L_x_154:
[----:B-1----:R1:W2:Y:S02]  /*8290*/  SYNCS.PHASECHK.TRANS64.TRYWAIT P0, [R3+URZ+0x40], R12 ;  /* 0x0000400c030075a7 */ /* 0x0022a400080011ff */
[----:B--2---:R-:W-:Y:S05]  /*82a0*/  @!P0 NANOSLEEP.SYNCS 0x989680 ;  /* 0x009896800000895d */ /* 0x004fea0003900000 */
[----:B------:R-:W2:Y:S02]  /*82b0*/  @!P0 SYNCS.PHASECHK.TRANS64 P0, [R3+URZ+0x40], R12 ;  /* 0x0000400c030085a7 */ /* 0x000ea400080010ff */
[----:B--2---:R-:W-:Y:S05]  /*82c0*/  @!P0 BRA `(.L_x_154) ;  /* 0xfffffffc00f08947 */ /* 0x004fea000383ffff */
[----:B------:R-:W-:Y:S05]  /*82d0*/  BRA `(.L_x_155) ;  /* 0xffffffbc00407947 */ /* 0x000fea000383ffff */
.L_x_73:
[----:B-1----:R-:W-:Y:S07]  /*82e0*/  MOV R3, UR7 ;  /* 0x0000000700037c02 */ /* 0x002fee0008000f00 */
.L_x_156:
[----:B-1----:R1:W2:Y:S02]  /*82f0*/  SYNCS.PHASECHK.TRANS64.TRYWAIT P0, [R3+URZ+0x48], R12 ;  /* 0x0000480c030075a7 */ /* 0x0022a400080011ff */
[----:B--2---:R-:W-:Y:S05]  /*8300*/  @!P0 NANOSLEEP.SYNCS 0x989680 ;  /* 0x009896800000895d */ /* 0x004fea0003900000 */
[----:B------:R-:W2:Y:S02]  /*8310*/  @!P0 SYNCS.PHASECHK.TRANS64 P0, [R3+URZ+0x48], R12 ;  /* 0x0000480c030085a7 */ /* 0x000ea400080010ff */
[----:B--2---:R-:W-:Y:S05]  /*8320*/  @!P0 BRA `(.L_x_156) ;  /* 0xfffffffc00f08947 */ /* 0x004fea000383ffff */
[----:B------:R-:W-:Y:S05]  /*8330*/  BRA `(.L_x_157) ;  /* 0xffffffbc007c7947 */ /* 0x000fea000383ffff */
.L_x_74:
[----:B-1----:R-:W-:Y:S07]  /*8340*/  MOV R3, UR7 ;  /* 0x0000000700037c02 */ /* 0x002fee0008000f00 */
.L_x_158:
[----:B-1----:R1:W2:Y:S02]  /*8350*/  SYNCS.PHASECHK.TRANS64.TRYWAIT P0, [R3+URZ+0x50], R12 ;  /* 0x0000500c030075a7 */ /* 0x0022a400080011ff */
[----:B--2---:R-:W-:Y:S05]  /*8360*/  @!P0 NANOSLEEP.SYNCS 0x989680 ;  /* 0x009896800000895d */ /* 0x004fea0003900000 */
[----:B------:R-:W2:Y:S02]  /*8370*/  @!P0 SYNCS.PHASECHK.TRANS64 P0, [R3+URZ+0x50], R12 ;  /* 0x0000500c030085a7 */ /* 0x000ea400080010ff */
[----:B--2---:R-:W-:Y:S05]  /*8380*/  @!P0 BRA `(.L_x_158) ;  /* 0xfffffffc00f08947 */ /* 0x004fea000383ffff */
[----:B------:R-:W-:Y:S05]  /*8390*/  BRA `(.L_x_159) ;  /* 0xffffffbc00c47947 */ /* 0x000fea000383ffff */
.L_x_75:
[----:B------:R-:W-:Y:S07]  /*83a0*/  MOV R3, UR7 ;  /* 0x0000000700037c02 */ /* 0x000fee0008000f00 */
.L_x_160:
[----:B-1----:R1:W2:Y:S02]  /*83b0*/  SYNCS.PHASECHK.TRANS64.TRYWAIT P0, [R3+URZ+0x58], R12 ;  /* 0x0000580c030075a7 */ /* 0x0022a400080011ff */
[----:B--2---:R-:W-:Y:S05]  /*83c0*/  @!P0 NANOSLEEP.SYNCS 0x989680 ;  /* 0x009896800000895d */ /* 0x004fea0003900000 */
[----:B------:R-:W2:Y:S02]  /*83d0*/  @!P0 SYNCS.PHASECHK.TRANS64 P0, [R3+URZ+0x58], R12 ;  /* 0x0000580c030085a7 */ /* 0x000ea400080010ff */
[----:B--2---:R-:W-:Y:S05]  /*83e0*/  @!P0 BRA `(.L_x_160) ;  /* 0xfffffffc00f08947 */ /* 0x004fea000383ffff */
[----:B------:R-:W-:Y:S05]  /*83f0*/  BRA `(.L_x_161) ;  /* 0xffffffc0004c7947 */ /* 0x000fea000383ffff */
.L_x_77:
[----:B------:R-:W-:-:S07]  /*8400*/  MOV R0, UR7 ;  /* 0x0000000700007c02 */ /* 0x000fce0008000f00 */
.L_x_162:
[----:B-1----:R1:W3:Y:S02]  /*8410*/  SYNCS.PHASECHK.TRANS64.TRYWAIT P0, [R0+URZ+0x40], R3 ;  /* 0x00004003000075a7 */ /* 0x0022e400080011ff */
[----:B---3--:R-:W-:Y:S05]  /*8420*/  @!P0 NANOSLEEP.SYNCS 0x989680 ;  /* 0x009896800000895d */ /* 0x008fea0003900000 */
[----:B------:R-:W3:Y:S02]  /*8430*/  @!P0 SYNCS.PHASECHK.TRANS64 P0, [R0+URZ+0x40], R3 ;  /* 0x00004003000085a7 */ /* 0x000ee400080010ff */
[----:B---3--:R-:W-:Y:S05]  /*8440*/  @!P0 BRA `(.L_x_162) ;  /* 0xfffffffc00f08947 */ /* 0x008fea000383ffff */
[----:B------:R-:W-:Y:S05]  /*8450*/  BRA `(.L_x_163) ;  /* 0xffffffc000bc7947 */ /* 0x000fea000383ffff */
.L_x_78:
[----:B-1----:R-:W-:-:S07]  /*8460*/  MOV R0, UR7 ;  /* 0x0000000700007c02 */ /* 0x002fce0008000f00 */
.L_x_164:
[----:B-1----:R1:W3:Y:S02]  /*8470*/  SYNCS.PHASECHK.TRANS64.TRYWAIT P0, [R0+URZ+0x48], R3 ;  /* 0x00004803000075a7 */ /* 0x0022e400080011ff */
[----:B---3--:R-:W-:Y:S05]  /*8480*/  @!P0 NANOSLEEP.SYNCS 0x989680 ;  /* 0x009896800000895d */ /* 0x008fea0003900000 */
[----:B------:R-:W3:Y:S02]  /*8490*/  @!P0 SYNCS.PHASECHK.TRANS64 P0, [R0+URZ+0x48], R3 ;  /* 0x00004803000085a7 */ /* 0x000ee400080010ff */
[----:B---3--:R-:W-:Y:S05]  /*84a0*/  @!P0 BRA `(.L_x_164) ;  /* 0xfffffffc00f08947 */ /* 0x008fea000383ffff */
[----:B------:R-:W-:Y:S05]  /*84b0*/  BRA `(.L_x_165) ;  /* 0xffffffc000ac7947 */ /* 0x000fea000383ffff */
.L_x_79:
[----:B-1----:R-:W-:-:S07]  /*84c0*/  MOV R0, UR7 ;  /* 0x0000000700007c02 */ /* 0x002fce0008000f00 */
.L_x_166:
[----:B-1----:R1:W3:Y:S02]  /*84d0*/  SYNCS.PHASECHK.TRANS64.TRYWAIT P0, [R0+URZ+0x50], R3 ;  /* 0x00005003000075a7 */ /* 0x0022e400080011ff */
[----:B---3--:R-:W-:Y:S05]  /*84e0*/  @!P0 NANOSLEEP.SYNCS 0x989680 ;  /* 0x009896800000895d */ /* 0x008fea0003900000 */
[----:B------:R-:W3:Y:S02]  /*84f0*/  @!P0 SYNCS.PHASECHK.TRANS64 P0, [R0+URZ+0x50], R3 ;  /* 0x00005003000085a7 */ /* 0x000ee400080010ff */
[----:B---3--:R-:W-:Y:S05]  /*8500*/  @!P0 BRA `(.L_x_166) ;  /* 0xfffffffc00f08947 */ /* 0x008fea000383ffff */
[----:B------:R-:W-:Y:S05]  /*8510*/  BRA `(.L_x_167) ;  /* 0xffffffc0009c7947 */ /* 0x000fea000383ffff */
.L_x_81:
[----:B--2---:R2:W4:Y:S02]  /*8520*/  SYNCS.PHASECHK.TRANS64.TRYWAIT P0, [R0+URZ+0x70], R3 ;  /* 0x00007003000075a7 */ /* 0x00452400080011ff */
[----:B----4-:R-:W-:Y:S05]  /*8530*/  @!P0 NANOSLEEP.SYNCS 0x989680 ;  /* 0x009896800000895d */ /* 0x010fea0003900000 */
[----:B------:R-:W4:Y:S02]  /*8540*/  @!P0 SYNCS.PHASECHK.TRANS64 P0, [R0+URZ+0x70], R3 ;  /* 0x00007003000085a7 */ /* 0x000f2400080010ff */
[----:B----4-:R-:W-:Y:S05]  /*8550*/  @!P0 BRA `(.L_x_81) ;  /* 0xfffffffc00f08947 */ /* 0x010fea000383ffff */
[----:B------:R-:W-:Y:S05]  /*8560*/  BRA `(.L_x_168) ;  /* 0xffffffc400707947 */ /* 0x000fea000383ffff */
.L_x_92:
[----:B-1----:R-:W-:Y:S04]  /*8570*/  MOV R2, UR48 ;  /* 0x0000003000027c02 */ /* 0x002fe80008000f00 */
[----:B------:R1:W3:Y:S03]  /*8580*/  SYNCS.PHASECHK.TRANS64.TRYWAIT P1, [R2+URZ+0x20], R3 ;  /* 0x00002003020075a7 */ /* 0x0002e600080211ff */
[----:B---3--:R-:W-:Y:S05]  /*8590*/  @!P1 NANOSLEEP.SYNCS 0x989680 ;  /* 0x009896800000995d */ /* 0x008fea0003900000 */
[----:B------:R-:W3:Y:S02]  /*85a0*/  @!P1 SYNCS.PHASECHK.TRANS64 P1, [R2+URZ+0x20], R3 ;  /* 0x00002003020095a7 */ /* 0x000ee400080210ff */
[----:B---3--:R-:W-:Y:S05]  /*85b0*/  @!P1 BRA `(.L_x_92) ;  /* 0xfffffffc00ec9947 */ /* 0x008fea000383ffff */
[----:B------:R-:W-:Y:S05]  /*85c0*/  BRA `(.L_x_91) ;  /* 0xffffffd0007c7947 */ /* 0x000fea000383ffff */
.L_x_94:
[----:B-1----:R1:W4:Y:S02]  /*85d0*/  SYNCS.PHASECHK.TRANS64.TRYWAIT P0, [R79+URZ+0x90], R0 ;  /* 0x000090004f0075a7 */ /* 0x00232400080011ff */
[----:B----4-:R-:W-:Y:S05]  /*85e0*/  @!P0 NANOSLEEP.SYNCS 0x989680 ;  /* 0x009896800000895d */ /* 0x010fea0003900000 */
[----:B------:R-:W4:Y:S02]  /*85f0*/  @!P0 SYNCS.PHASECHK.TRANS64 P0, [R79+URZ+0x90], R0 ;  /* 0x000090004f0085a7 */ /* 0x000f2400080010ff */
[----:B----4-:R-:W-:Y:S05]  /*8600*/  @!P0 BRA `(.L_x_94) ;  /* 0xfffffffc00f08947 */ /* 0x010fea000383ffff */
[----:B------:R-:W-:Y:S05]  /*8610*/  BRA `(.L_x_93) ;  /* 0xffffffd000a07947 */ /* 0x000fea000383ffff */
.L_x_103:
[----:B--2---:R2:W4:Y:S02]  /*8620*/  SYNCS.PHASECHK.TRANS64.TRYWAIT P0, [R3+URZ+0x20], R0 ;  /* 0x00002000030075a7 */ /* 0x00452400080011ff */
[----:B----4-:R-:W-:Y:S05]  /*8630*/  @!P0 NANOSLEEP.SYNCS 0x989680 ;  /* 0x009896800000895d */ /* 0x010fea0003900000 */
[----:B------:R-:W4:Y:S02]  /*8640*/  @!P0 SYNCS.PHASECHK.TRANS64 P0, [R3+URZ+0x20], R0 ;  /* 0x00002000030085a7 */ /* 0x000f2400080010ff */
[----:B----4-:R-:W-:Y:S05]  /*8650*/  @!P0 BRA `(.L_x_103) ;  /* 0xfffffffc00f08947 */ /* 0x010fea000383ffff */
[----:B------:R-:W-:Y:S05]  /*8660*/  BRA `(.L_x_102) ;  /* 0xffffffd8008c7947 */ /* 0x000fea000383ffff */
.L_x_111:
[----:B--2---:R2:W4:Y:S02]  /*8670*/  SYNCS.PHASECHK.TRANS64.TRYWAIT P0, [R83+URZ+0x20], R4 ;  /* 0x00002004530075a7 */ /* 0x00452400080011ff */
[----:B----4-:R-:W-:Y:S05]  /*8680*/  @!P0 NANOSLEEP.SYNCS 0x989680 ;  /* 0x009896800000895d */ /* 0x010fea0003900000 */
[----:B------:R-:W4:Y:S02]  /*8690*/  @!P0 SYNCS.PHASECHK.TRANS64 P0, [R83+URZ+0x20], R4 ;  /* 0x00002004530085a7 */ /* 0x000f2400080010ff */
[----:B----4-:R-:W-:Y:S05]  /*86a0*/  @!P0 BRA `(.L_x_111) ;  /* 0xfffffffc00f08947 */ /* 0x010fea000383ffff */
[----:B------:R-:W-:Y:S05]  /*86b0*/  BRA `(.L_x_110) ;  /* 0xffffffe000987947 */ /* 0x000fea000383ffff */
.L_x_119:
[----:B--2---:R2:W4:Y:S02]  /*86c0*/  SYNCS.PHASECHK.TRANS64.TRYWAIT P0, [R88+URZ+0x20], R3 ;  /* 0x00002003580075a7 */ /* 0x00452400080011ff */
[----:B----4-:R-:W-:Y:S05]  /*86d0*/  @!P0 NANOSLEEP.SYNCS 0x989680 ;  /* 0x009896800000895d */ /* 0x010fea0003900000 */
[----:B------:R-:W4:Y:S02]  /*86e0*/  @!P0 SYNCS.PHASECHK.TRANS64 P0, [R88+URZ+0x20], R3 ;  /* 0x00002003580085a7 */ /* 0x000f2400080010ff */
[----:B----4-:R-:W-:Y:S05]  /*86f0*/  @!P0 BRA `(.L_x_119) ;  /* 0xfffffffc00f08947 */ /* 0x010fea000383ffff */
[----:B------:R-:W-:Y:S05]  /*8700*/  BRA `(.L_x_118) ;  /* 0xffffffe800a47947 */ /* 0x000fea000383ffff */
        .weak           $__internal_0_$__cuda_sm10x_tcgen05_guardrail_trap_col_being_dealloced_not_returned_by_alloc
        .type           $__internal_0_$__cuda_sm10x_tcgen05_guardrail_trap_col_being_dealloced_not_returned_by_alloc,@function
        .size           $__internal_0_$__cuda_sm10x_tcgen05_guardrail_trap_col_being_dealloced_not_returned_by_alloc,($__internal_1_$__cuda_sm10x_tcgen05_guardrail_trap_phase_invalid_during_alloc - $__internal_0_$__cuda_sm10x_tcgen05_guardrail_trap_col_being_dealloced_not_returned_by_alloc)
$__internal_0_$__cuda_sm10x_tcgen05_guardrail_trap_col_being_dealloced_not_returned_by_alloc:
[----:B------:R-:W-:Y:S05]  /*8710*/  BPT.TRAP 0x1 ;  /* 0x000000040000795c */ /* 0x000fea0000300000 */
[----:B------:R-:W-:-:S04]  /*8720*/  HFMA2 R3, -RZ, RZ, 0, 0 ;  /* 0x00000000ff037431 */ /* 0x000fc800000001ff */
[----:B------:R-:W-:Y:S05]  /*8730*/  RET.REL.NODEC R2 `(_ZN7cutlass13device_kernelINS_4gemm6kernel13GemmUniversalIN4cute5tupleIJiiiiEEENS1_10collective13CollectiveMmaINS1_35MainloopSm100TmaUmmaWarpSpecializedILi2ELi2ELi4ENS5_IJNS4_1CILi1EEESB_SB_EEEEENS5_IJNSA_ILi64EEENSA_ILi128EEENSA_ILi32EEEEEENS_10bfloat16_tENS5_IJlSB_lEEESI_SJ_NS4_8TiledMMAINS4_8MMA_AtomIJNS4_20SM100_MMA_F16BF16_SSISI_SI_fLi64ELi128ELNS4_4UMMA5MajorE0ELSO_0ELNSN_7ScaleInE0ELSP_0EEEEEENS4_6LayoutISC_NS5_IJNSA_ILi0EEEST_ST_EEEEENS5_IJNS4_10UnderscoreESW_SW_EEEEENS4_13SM90_TMA_LOADENS4_14ComposedLayoutINS4_7SwizzleILi2ELi4ELi3EEENS4_18smem_ptr_flag_bitsILi16EEENSS_INS5_IJNSA_ILi8EEESG_EEENS5_IJSG_SB_EEEEEEEvNS4_8identityESZ_S19_vS1A_EENS_8epilogue10collective18CollectiveEpilogueINS1C_23Sm100TmaWarpSpecializedILi4ELi2ELi16ELb1ELb0EEEJSH_NS5_IJNSS_ISE_SB_EENSS_ISG_SB_EEEEESI_SJ_SI_SJ_NS1C_6fusion15FusionCallbacksIS1G_NS1K_17LinearCombinationISI_fSI_fLNS_15FloatRoundStyleE2EEESH_S1J_JEEENS4_5SM1004TMEM4LOAD26SM100_TMEM_LOAD_16dp256b4xESZ_S19_NS4_17SM75_U32x4_LDSM_NENS4_14SM90_TMA_STOREES19_NS4_17SM90_U32x4_STSM_NENS4_39AutoVectorizingCopyWithAssumedAlignmentILi128EEEEEEvvEEEEvNT_6ParamsE) ;  /* 0xffffff7802307950 */ /* 0x000fea0003c3ffff */
        .weak           $__internal_1_$__cuda_sm10x_tcgen05_guardrail_trap_phase_invalid_during_alloc
        .type           $__internal_1_$__cuda_sm10x_tcgen05_guardrail_trap_phase_invalid_during_alloc,@function
        .size           $__internal_1_$__cuda_sm10x_tcgen05_guardrail_trap_phase_invalid_during_alloc,($__internal_2_$__cuda_sm10x_tcgen05_guardrail_trap_unallocated_columns_being_dealloced - $__internal_1_$__cuda_sm10x_tcgen05_guardrail_trap_phase_invalid_during_alloc)
$__internal_1_$__cuda_sm10x_tcgen05_guardrail_trap_phase_invalid_during_alloc:
[----:B------:R-:W-:Y:S05]  /*8740*/  BPT.TRAP 0x1 ;  /* 0x000000040000795c */ /* 0x000fea0000300000 */
[----:B------:R-:W-:-:S04]  /*8750*/  MOV R3, 0x0 ;  /* 0x0000000000037802 */ /* 0x000fc80000000f00 */
[----:B------:R-:W-:Y:S05]  /*8760*/  RET.REL.NODEC R2 `(_ZN7cutlass13device_kernelINS_4gemm6kernel13GemmUniversalIN4cute5tupleIJiiiiEEENS1_10collective13CollectiveMmaINS1_35MainloopSm100TmaUmmaWarpSpecializedILi2ELi2ELi4ENS5_IJNS4_1CILi1EEESB_SB_EEEEENS5_IJNSA_ILi64EEENSA_ILi128EEENSA_ILi32EEEEEENS_10bfloat16_tENS5_IJlSB_lEEESI_SJ_NS4_8TiledMMAINS4_8MMA_AtomIJNS4_20SM100_MMA_F16BF16_SSISI_SI_fLi64ELi128ELNS4_4UMMA5MajorE0ELSO_0ELNSN_7ScaleInE0ELSP_0EEEEEENS4_6LayoutISC_NS5_IJNSA_ILi0EEEST_ST_EEEEENS5_IJNS4_10UnderscoreESW_SW_EEEEENS4_13SM90_TMA_LOADENS4_14ComposedLayoutINS4_7SwizzleILi2ELi4ELi3EEENS4_18smem_ptr_flag_bitsILi16EEENSS_INS5_IJNSA_ILi8EEESG_EEENS5_IJSG_SB_EEEEEEEvNS4_8identityESZ_S19_vS1A_EENS_8epilogue10collective18CollectiveEpilogueINS1C_23Sm100TmaWarpSpecializedILi4ELi2ELi16ELb1ELb0EEEJSH_NS5_IJNSS_ISE_SB_EENSS_ISG_SB_EEEEESI_SJ_SI_SJ_NS1C_6fusion15FusionCallbacksIS1G_NS1K_17LinearCombinationISI_fSI_fLNS_15FloatRoundStyleE2EEESH_S1J_JEEENS4_5SM1004TMEM4LOAD26SM100_TMEM_LOAD_16dp256b4xESZ_S19_NS4_17SM75_U32x4_LDSM_NENS4_14SM90_TMA_STOREES19_NS4_17SM90_U32x4_STSM_NENS4_39AutoVectorizingCopyWithAssumedAlignmentILi128EEEEEEvvEEEEvNT_6ParamsE) ;  /* 0xffffff7802247950 */ /* 0x000fea0003c3ffff */
        .weak           $__internal_2_$__cuda_sm10x_tcgen05_guardrail_trap_unallocated_columns_being_dealloced
        .type           $__internal_2_$__cuda_sm10x_tcgen05_guardrail_trap_unallocated_columns_being_dealloced,@function
        .size           $__internal_2_$__cuda_sm10x_tcgen05_guardrail_trap_unallocated_columns_being_dealloced,(.L_x_170 - $__internal_2_$__cuda_sm10x_tcgen05_guardrail_trap_unallocated_columns_being_dealloced)
$__internal_2_$__cuda_sm10x_tcgen05_guardrail_trap_unallocated_columns_being_dealloced:
[----:B------:R-:W-:Y:S05]  /*8770*/  BPT.TRAP 0x1 ;  /* 0x000000040000795c */ /* 0x000fea0000300000 */
[----:B------:R-:W-:-:S04]  /*8780*/  HFMA2 R3, -RZ, RZ, 0, 0 ;  /* 0x00000000ff037431 */ /* 0x000fc800000001ff */
[----:B------:R-:W-:Y:S05]  /*8790*/  RET.REL.NODEC R2 `(_ZN7cutlass13device_kernelINS_4gemm6kernel13GemmUniversalIN4cute5tupleIJiiiiEEENS1_10collective13CollectiveMmaINS1_35MainloopSm100TmaUmmaWarpSpecializedILi2ELi2ELi4ENS5_IJNS4_1CILi1EEESB_SB_EEEEENS5_IJNSA_ILi64EEENSA_ILi128EEENSA_ILi32EEEEEENS_10bfloat16_tENS5_IJlSB_lEEESI_SJ_NS4_8TiledMMAINS4_8MMA_AtomIJNS4_20SM100_MMA_F16BF16_SSISI_SI_fLi64ELi128ELNS4_4UMMA5MajorE0ELSO_0ELNSN_7ScaleInE0ELSP_0EEEEEENS4_6LayoutISC_NS5_IJNSA_ILi0EEEST_ST_EEEEENS5_IJNS4_10UnderscoreESW_SW_EEEEENS4_13SM90_TMA_LOADENS4_14ComposedLayoutINS4_7SwizzleILi2ELi4ELi3EEENS4_18smem_ptr_flag_bitsILi16EEENSS_INS5_IJNSA_ILi8EEESG_EEENS5_IJSG_SB_EEEEEEEvNS4_8identityESZ_S19_vS1A_EENS_8epilogue10collective18CollectiveEpilogueINS1C_23Sm100TmaWarpSpecializedILi4ELi2ELi16ELb1ELb0EEEJSH_NS5_IJNSS_ISE_SB_EENSS_ISG_SB_EEEEESI_SJ_SI_SJ_NS1C_6fusion15FusionCallbacksIS1G_NS1K_17LinearCombinationISI_fSI_fLNS_15FloatRoundStyleE2EEESH_S1J_JEEENS4_5SM1004TMEM4LOAD26SM100_TMEM_LOAD_16dp256b4xESZ_S19_NS4_17SM75_U32x4_LDSM_NENS4_14SM90_TMA_STOREES19_NS4_17SM90_U32x4_STSM_NENS4_39AutoVectorizingCopyWithAssumedAlignmentILi128EEEEEEvvEEEEvNT_6ParamsE) ;  /* 0xffffff7802187950 */ /* 0x000fea0003c3ffff */
.L_x_169:
[----:B------:R-:W-:-:S00]  /*87a0*/  BRA `(.L_x_169) ;  /* 0xfffffffc00fc7947 */ /* 0x000fc0000383ffff */
[----:B------:R-:W-:-:S00]  /*87b0*/  NOP ;  /* 0x0000000000007918 */ /* 0x000fc00000000000 */
        /* <DEDUP_REMOVED lines=12> */
.L_x_170:


//--------------------- .nv.global.init           --------------------------
	.section	.nv.global.init,"aw",@progbits
.nv.global.init:
	.type		$str$27,@object
	.size		$str$27,($str$28 - $str$27)
$str$27:
        /*0000*/ 	.byte	0x28, 0x61, 0x64, 0x64, 0x72, 0x65, 0x73, 0x73, 0x20, 0x26, 0x20, 0x6d, 0x61, 0x73, 0x6b, 0x29
        /*0010*/ 	.byte	0x20, 0x3d, 0x3d, 0x20, 0x30, 0x00
	.type		$str$28,@object
	.size		$str$28,($str$26 - $str$28)
$str$28:
        /*0016*/ 	.byte	0x2f, 0x74, 0x6d, 0x70, 0x2f, 0x63, 0x75, 0x74, 0x6c, 0x61, 0x73, 0x73, 0x5f, 0x73, 0x77, 0x65
        /*0026*/ 	.byte	0x65, 0x70, 0x5f, 0x73, 0x72, 0x63, 0x2f, 0x69, 0x6e, 0x63, 0x6c, 0x75, 0x64, 0x65, 0x2f, 0x63
        /*0036*/ 	.byte	0x75, 0x74, 0x65, 0x2f, 0x70, 0x6f, 0x69, 0x6e, 0x74, 0x65, 0x72, 0x5f, 0x66, 0x6c, 0x61, 0x67
        /*0046*/ 	.byte	0x67, 0x65, 0x64, 0x2e, 0x68, 0x70, 0x70, 0x00
	.type		$str$26,@object
	.size		$str$26,($str$25 - $str$26)
$str$26:
        /*004e*/ 	.byte	0x2f, 0x74, 0x6d, 0x70, 0x2f, 0x63, 0x75, 0x74, 0x6c, 0x61, 0x73, 0x73, 0x5f, 0x73, 0x77, 0x65
        /*005e*/ 	.byte	0x65, 0x70, 0x5f, 0x73, 0x72, 0x63, 0x2f, 0x69, 0x6e, 0x63, 0x6c, 0x75, 0x64, 0x65, 0x2f, 0x63
        /*006e*/ 	.byte	0x75, 0x74, 0x65, 0x2f, 0x61, 0x74, 0x6f, 0x6d, 0x2f, 0x63, 0x6f, 0x70, 0x79, 0x5f, 0x74, 0x72
        /*007e*/ 	.byte	0x61, 0x69, 0x74, 0x73, 0x5f, 0x73, 0x6d, 0x31, 0x30, 0x30, 0x2e, 0x68, 0x70, 0x70, 0x00
	.type		$str$25,@object
	.size		$str$25,(__unnamed_1 - $str$25)
$str$25:
        /*008d*/ 	.byte	0x28, 0x28, 0x75, 0x69, 0x6e, 0x74, 0x33, 0x32, 0x5f, 0x74, 0x28, 0x74, 0x68, 0x72, 0x65, 0x61
        /*009d*/ 	.byte	0x64, 0x49, 0x64, 0x78, 0x2e, 0x78, 0x29, 0x20, 0x2f, 0x20, 0x33, 0x32, 0x29, 0x20, 0x25, 0x20
        /*00ad*/ 	.byte	0x34, 0x29, 0x20, 0x3d, 0x3d, 0x20, 0x28, 0x28, 0x28, 0x74, 0x6d, 0x65, 0x6d, 0x5f, 0x61, 0x64
        /*00bd*/ 	.byte	0x64, 0x72, 0x20, 0x3e, 0x3e, 0x20, 0x31, 0x36, 0x29, 0x20, 0x2f, 0x20, 0x33, 0x32, 0x29, 0x20
        /*00cd*/ 	.byte	0x25, 0x20, 0x34, 0x29, 0x00
	.type		__unnamed_1,@object
	.size		__unnamed_1,(__unnamed_2 - __unnamed_1)
__unnamed_1:
        /*00d2*/ 	.byte	0x61, 0x75, 0x74, 0x6f, 0x20, 0x63, 0x75, 0x74, 0x65, 0x3a, 0x3a, 0x61, 0x73, 0x5f, 0x70, 0x6f
        /* <DEDUP_REMOVED lines=24> */
        /*0262*/ 	.byte	0x30, 0x34, 0x38, 0x3e, 0x3e, 0x3e, 0x3e, 0x5d, 0x00
	.type		__unnamed_2,@object
	.size		__unnamed_2,(.L_2 - __unnamed_2)
__unnamed_2:
        /* <DEDUP_REMOVED lines=45> */
        /*053b*/ 	.byte	0x3e, 0x3e, 0x3e, 0x5d, 0x00
.L_2:


//--------------------- .nv.shared._ZN7cutlass13device_kernelINS_4gemm6kernel13GemmUniversalIN4cute5tupleIJiiiiEEENS1_10collective13CollectiveMmaINS1_35MainloopSm100TmaUmmaWarpSpecializedILi2ELi2ELi4ENS5_IJNS4_1CILi1EEESB_SB_EEEEENS5_IJNSA_ILi64EEENSA_ILi128EEENSA_ILi32EEEEEENS_10bfloat16_tENS5_IJlSB_lEEESI_SJ_NS4_8TiledMMAINS4_8MMA_AtomIJNS4_20SM100_MMA_F16BF16_SSISI_SI_fLi64ELi128ELNS4_4UMMA5MajorE0ELSO_0ELNSN_7ScaleInE0ELSP_0EEEEEENS4_6LayoutISC_NS5_IJNSA_ILi0EEEST_ST_EEEEENS5_IJNS4_10UnderscoreESW_SW_EEEEENS4_13SM90_TMA_LOADENS4_14ComposedLayoutINS4_7SwizzleILi2ELi4ELi3EEENS4_18smem_ptr_flag_bitsILi16EEENSS_INS5_IJNSA_ILi8EEESG_EEENS5_IJSG_SB_EEEEEEEvNS4_8identityESZ_S19_vS1A_EENS_8epilogue10collective18CollectiveEpilogueINS1C_23Sm100TmaWarpSpecializedILi4ELi2ELi16ELb1ELb0EEEJSH_NS5_IJNSS_ISE_SB_EENSS_ISG_SB_EEEEESI_SJ_SI_SJ_NS1C_6fusion15FusionCallbacksIS1G_NS1K_17LinearCombinationISI_fSI_fLNS_15FloatRoundStyleE2EEESH_S1J_JEEENS4_5SM1004TMEM4LOAD26SM100_TMEM_LOAD_16dp256b4xESZ_S19_NS4_17SM75_U32x4_LDSM_NENS4_14SM90_TMA_STOREES19_NS4_17SM90_U32x4_STSM_NENS4_39AutoVectorizingCopyWithAssumedAlignmentILi128EEEEEEvvEEEEvNT_6ParamsE --------------------------
	.section	.nv.shared._ZN7cutlass13device_kernelINS_4gemm6kernel13GemmUniversalIN4cute5tupleIJiiiiEEENS1_10collective13CollectiveMmaINS1_35MainloopSm100TmaUmmaWarpSpecializedILi2ELi2ELi4ENS5_IJNS4_1CILi1EEESB_SB_EEEEENS5_IJNSA_ILi64EEENSA_ILi128EEENSA_ILi32EEEEEENS_10bfloat16_tENS5_IJlSB_lEEESI_SJ_NS4_8TiledMMAINS4_8MMA_AtomIJNS4_20SM100_MMA_F16BF16_SSISI_SI_fLi64ELi128ELNS4_4UMMA5MajorE0ELSO_0ELNSN_7ScaleInE0ELSP_0EEEEEENS4_6LayoutISC_NS5_IJNSA_ILi0EEEST_ST_EEEEENS5_IJNS4_10UnderscoreESW_SW_EEEEENS4_13SM90_TMA_LOADENS4_14ComposedLayoutINS4_7SwizzleILi2ELi4ELi3EEENS4_18smem_ptr_flag_bitsILi16EEENSS_INS5_IJNSA_ILi8EEESG_EEENS5_IJSG_SB_EEEEEEEvNS4_8identityESZ_S19_vS1A_EENS_8epilogue10collective18CollectiveEpilogueINS1C_23Sm100TmaWarpSpecializedILi4ELi2ELi16ELb1ELb0EEEJSH_NS5_IJNSS_ISE_SB_EENSS_ISG_SB_EEEEESI_SJ_SI_SJ_NS1C_6fusion15FusionCallbacksIS1G_NS1K_17LinearCombinationISI_fSI_fLNS_15FloatRoundStyleE2EEESH_S1J_JEEENS4_5SM1004TMEM4LOAD26SM100_TMEM_LOAD_16dp256b4xESZ_S19_NS4_17SM75_U32x4_LDSM_NENS4_14SM90_TMA_STOREES19_NS4_17SM90_U32x4_STSM_NENS4_39AutoVectorizingCopyWithAssumedAlignmentILi128EEEEEEvvEEEEvNT_6ParamsE,"aw",@nobits
	.sectionflags	@""
	.align	16
	.zero		1024


//--------------------- .nv.shared.reserved.0     --------------------------
	.section	.nv.shared.reserved.0,"aw",@nobits
	.weak		__nv_reservedSMEM_offset_0_alias
	.size		__nv_reservedSMEM_offset_0_alias, 0, 64
	.other		__nv_reservedSMEM_offset_0_alias,@"STO_CUDA_RESERVED_SHARED STV_DEFAULT"
__nv_reservedSMEM_offset_0_alias:
	.zero		0
.nv.shared.reserved.0:
	.zero		64
	.weak		__nv_reservedSMEM_tcgen05_partition
	.type		__nv_reservedSMEM_tcgen05_partition,@object
	.size		__nv_reservedSMEM_tcgen05_partition,(.L_0 - __nv_reservedSMEM_tcgen05_partition)
__nv_reservedSMEM_tcgen05_partition:
	.zero		32
.L_0:


//--------------------- .nv.global                --------------------------
	.section	.nv.global,"aw",@nobits
.nv.global:
	.type		_ZN40_INTERNAL_e072e033_4_k_cu_d46d89ae_356924cute1_E,@object
	.size		_ZN40_INTERNAL_e072e033_4_k_cu_d46d89ae_356924cute1_E,(_ZN40_INTERNAL_e072e033_4_k_cu_d46d89ae_356924cuda3std3__45__cpo6cbeginE - _ZN40_INTERNAL_e072e033_4_k_cu_d46d89ae_356924cute1_E)
_ZN40_INTERNAL_e072e033_4_k_cu_d46d89ae_356924cute1_E:
	.zero		1
	.type		_ZN40_INTERNAL_e072e033_4_k_cu_d46d89ae_356924cuda3std3__45__cpo6cbeginE,@object
	.size		_ZN40_INTERNAL_e072e033_4_k_cu_d46d89ae_356924cuda3std3__45__cpo6cbeginE,(_ZN40_INTERNAL_e072e033_4_k_cu_d46d89ae_356924cuda3std3__48in_placeE - _ZN40_INTERNAL_e072e033_4_k_cu_d46d89ae_356924cuda3std3__45__cpo6cbeginE)
_ZN40_INTERNAL_e072e033_4_k_cu_d46d89ae_356924cuda3std3__45__cpo6cbeginE:
	.zero		1
	.type		_ZN40_INTERNAL_e072e033_4_k_cu_d46d89ae_356924cuda3std3__48in_placeE,@object
	.size		_ZN40_INTERNAL_e072e033_4_k_cu_d46d89ae_356924cuda3std3__48in_placeE,(_ZN40_INTERNAL_e072e033_4_k_cu_d46d89ae_356924cuda3std6ranges3__45__cpo9iter_moveE - _ZN40_INTERNAL_e072e033_4_k_cu_d46d89ae_356924cuda3std3__48in_placeE)
_ZN40_INTERNAL_e072e033_4_k_cu_d46d89ae_356924cuda3std3__48in_placeE:
	.zero		1
	.type		_ZN40_INTERNAL_e072e033_4_k_cu_d46d89ae_356924cuda3std6ranges3__45__cpo9iter_moveE,@object
	.size		_ZN40_INTERNAL_e072e033_4_k_cu_d46d89ae_356924cuda3std6ranges3__45__cpo9iter_moveE,(_ZN40_INTERNAL_e072e033_4_k_cu_d46d89ae_356924cuda3std3__45__cpo5beginE - _ZN40_INTERNAL_e072e033_4_k_cu_d46d89ae_356924cuda3std6ranges3__45__cpo9iter_moveE)
_ZN40_INTERNAL_e072e033_4_k_cu_d46d89ae_356924cuda3std6ranges3__45__cpo9iter_moveE:
	.zero		1
	.type		_ZN40_INTERNAL_e072e033_4_k_cu_d46d89ae_356924cuda3std3__45__cpo5beginE,@object
	.size		_ZN40_INTERNAL_e072e033_4_k_cu_d46d89ae_356924cuda3std3__45__cpo5beginE,(_ZN40_INTERNAL_e072e033_4_k_cu_d46d89ae_356924cuda3std3__442_GLOBAL__N__e072e033_4_k_cu_d46d89ae_356926ignoreE - _ZN40_INTERNAL_e072e033_4_k_cu_d46d89ae_356924cuda3std3__45__cpo5beginE)
_ZN40_INTERNAL_e072e033_4_k_cu_d46d89ae_356924cuda3std3__45__cpo5beginE:
	.zero		1
	.type		_ZN40_INTERNAL_e072e033_4_k_cu_d46d89ae_356924cuda3std3__442_GLOBAL__N__e072e033_4_k_cu_d46d89ae_356926ignoreE,@object
	.size		_ZN40_INTERNAL_e072e033_4_k_cu_d46d89ae_356924cuda3std3__442_GLOBAL__N__e072e033_4_k_cu_d46d89ae_356926ignoreE,(_ZN40_INTERNAL_e072e033_4_k_cu_d46d89ae_356924cute7productE - _ZN40_INTERNAL_e072e033_4_k_cu_d46d89ae_356924cuda3std3__442_GLOBAL__N__e072e033_4_k_cu_d46d89ae_356926ignoreE)
_ZN40_INTERNAL_e072e033_4_k_cu_d46d89ae_356924cuda3std3__442_GLOBAL__N__e072e033_4_k_cu_d46d89ae_356926ignoreE:
	.zero		1
	.type		_ZN40_INTERNAL_e072e033_4_k_cu_d46d89ae_356924cute7productE,@object
	.size		_ZN40_INTERNAL_e072e033_4_k_cu_d46d89ae_356924cute7productE,(_ZN40_INTERNAL_e072e033_4_k_cu_d46d89ae_356924cuda3std3__45__cpo3endE - _ZN40_INTERNAL_e072e033_4_k_cu_d46d89ae_356924cute7productE)
_ZN40_INTERNAL_e072e033_4_k_cu_d46d89ae_356924cute7productE:
	.zero		1
	.type		_ZN40_INTERNAL_e072e033_4_k_cu_d46d89ae_356924cuda3std3__45__cpo3endE,@object
	.size		_ZN40_INTERNAL_e072e033_4_k_cu_d46d89ae_356924cuda3std3__45__cpo3endE,(_ZN40_INTERNAL_e072e033_4_k_cu_d46d89ae_356924cuda3std3__419piecewise_constructE - _ZN40_INTERNAL_e072e033_4_k_cu_d46d89ae_356924cuda3std3__45__cpo3endE)
_ZN40_INTERNAL_e072e033_4_k_cu_d46d89ae_356924cuda3std3__45__cpo3endE:
	.zero		1
	.type		_ZN40_INTERNAL_e072e033_4_k_cu_d46d89ae_356924cuda3std3__419piecewise_constructE,@object
	.size		_ZN40_INTERNAL_e072e033_4_k_cu_d46d89ae_356924cuda3std3__419piecewise_constructE,(_ZN40_INTERNAL_e072e033_4_k_cu_d46d89ae_356924cuda3std3__45__cpo4cendE - _ZN40_INTERNAL_e072e033_4_k_cu_d46d89ae_356924cuda3std3__419piecewise_constructE)
_ZN40_INTERNAL_e072e033_4_k_cu_d46d89ae_356924cuda3std3__419piecewise_constructE:
	.zero		1
	.type		_ZN40_INTERNAL_e072e033_4_k_cu_d46d89ae_356924cuda3std3__45__cpo4cendE,@object
	.size		_ZN40_INTERNAL_e072e033_4_k_cu_d46d89ae_356924cuda3std3__45__cpo4cendE,(_ZN40_INTERNAL_e072e033_4_k_cu_d46d89ae_356924cuda3std6ranges3__45__cpo4swapE - _ZN40_INTERNAL_e072e033_4_k_cu_d46d89ae_356924cuda3std3__45__cpo4cendE)
_ZN40_INTERNAL_e072e033_4_k_cu_d46d89ae_356924cuda3std3__45__cpo4cendE:
	.zero		1
	.type		_ZN40_INTERNAL_e072e033_4_k_cu_d46d89ae_356924cuda3std6ranges3__45__cpo4swapE,@object
	.size		_ZN40_INTERNAL_e072e033_4_k_cu_d46d89ae_356924cuda3std6ranges3__45__cpo4swapE,(.L_10 - _ZN40_INTERNAL_e072e033_4_k_cu_d46d89ae_356924cuda3std6ranges3__45__cpo4swapE)
_ZN40_INTERNAL_e072e033_4_k_cu_d46d89ae_356924cuda3std6ranges3__45__cpo4swapE:
	.zero		1
.L_10:


//--------------------- .nv.constant0._ZN7cutlass13device_kernelINS_4gemm6kernel13GemmUniversalIN4cute5tupleIJiiiiEEENS1_10collective13CollectiveMmaINS1_35MainloopSm100TmaUmmaWarpSpecializedILi2ELi2ELi4ENS5_IJNS4_1CILi1EEESB_SB_EEEEENS5_IJNSA_ILi64EEENSA_ILi128EEENSA_ILi32EEEEEENS_10bfloat16_tENS5_IJlSB_lEEESI_SJ_NS4_8TiledMMAINS4_8MMA_AtomIJNS4_20SM100_MMA_F16BF16_SSISI_SI_fLi64ELi128ELNS4_4UMMA5MajorE0ELSO_0ELNSN_7ScaleInE0ELSP_0EEEEEENS4_6LayoutISC_NS5_IJNSA_ILi0EEEST_ST_EEEEENS5_IJNS4_10UnderscoreESW_SW_EEEEENS4_13SM90_TMA_LOADENS4_14ComposedLayoutINS4_7SwizzleILi2ELi4ELi3EEENS4_18smem_ptr_flag_bitsILi16EEENSS_INS5_IJNSA_ILi8EEESG_EEENS5_IJSG_SB_EEEEEEEvNS4_8identityESZ_S19_vS1A_EENS_8epilogue10collective18CollectiveEpilogueINS1C_23Sm100TmaWarpSpecializedILi4ELi2ELi16ELb1ELb0EEEJSH_NS5_IJNSS_ISE_SB_EENSS_ISG_SB_EEEEESI_SJ_SI_SJ_NS1C_6fusion15FusionCallbacksIS1G_NS1K_17LinearCombinationISI_fSI_fLNS_15FloatRoundStyleE2EEESH_S1J_JEEENS4_5SM1004TMEM4LOAD26SM100_TMEM_LOAD_16dp256b4xESZ_S19_NS4_17SM75_U32x4_LDSM_NENS4_14SM90_TMA_STOREES19_NS4_17SM90_U32x4_STSM_NENS4_39AutoVectorizingCopyWithAssumedAlignmentILi128EEEEEEvvEEEEvNT_6ParamsE --------------------------
	.section	.nv.constant0._ZN7cutlass13device_kernelINS_4gemm6kernel13GemmUniversalIN4cute5tupleIJiiiiEEENS1_10collective13CollectiveMmaINS1_35MainloopSm100TmaUmmaWarpSpecializedILi2ELi2ELi4ENS5_IJNS4_1CILi1EEESB_SB_EEEEENS5_IJNSA_ILi64EEENSA_ILi128EEENSA_ILi32EEEEEENS_10bfloat16_tENS5_IJlSB_lEEESI_SJ_NS4_8TiledMMAINS4_8MMA_AtomIJNS4_20SM100_MMA_F16BF16_SSISI_SI_fLi64ELi128ELNS4_4UMMA5MajorE0ELSO_0ELNSN_7ScaleInE0ELSP_0EEEEEENS4_6LayoutISC_NS5_IJNSA_ILi0EEEST_ST_EEEEENS5_IJNS4_10UnderscoreESW_SW_EEEEENS4_13SM90_TMA_LOADENS4_14ComposedLayoutINS4_7SwizzleILi2ELi4ELi3EEENS4_18smem_ptr_flag_bitsILi16EEENSS_INS5_IJNSA_ILi8EEESG_EEENS5_IJSG_SB_EEEEEEEvNS4_8identityESZ_S19_vS1A_EENS_8epilogue10collective18CollectiveEpilogueINS1C_23Sm100TmaWarpSpecializedILi4ELi2ELi16ELb1ELb0EEEJSH_NS5_IJNSS_ISE_SB_EENSS_ISG_SB_EEEEESI_SJ_SI_SJ_NS1C_6fusion15FusionCallbacksIS1G_NS1K_17LinearCombinationISI_fSI_fLNS_15FloatRoundStyleE2EEESH_S1J_JEEENS4_5SM1004TMEM4LOAD26SM100_TMEM_LOAD_16dp256b4xESZ_S19_NS4_17SM75_U32x4_LDSM_NENS4_14SM90_TMA_STOREES19_NS4_17SM90_U32x4_STSM_NENS4_39AutoVectorizingCopyWithAssumedAlignmentILi128EEEEEEvvEEEEvNT_6ParamsE,"a",@progbits
	.sectionflags	@""
	.align	4
.nv.constant0._ZN7cutlass13device_kernelINS_4gemm6kernel13GemmUniversalIN4cute5tupleIJiiiiEEENS1_10collective13CollectiveMmaINS1_35MainloopSm100TmaUmmaWarpSpecializedILi2ELi2ELi4ENS5_IJNS4_1CILi1EEESB_SB_EEEEENS5_IJNSA_ILi64EEENSA_ILi128EEENSA_ILi32EEEEEENS_10bfloat16_tENS5_IJlSB_lEEESI_SJ_NS4_8TiledMMAINS4_8MMA_AtomIJNS4_20SM100_MMA_F16BF16_SSISI_SI_fLi64ELi128ELNS4_4UMMA5MajorE0ELSO_0ELNSN_7ScaleInE0ELSP_0EEEEEENS4_6LayoutISC_NS5_IJNSA_ILi0EEEST_ST_EEEEENS5_IJNS4_10UnderscoreESW_SW_EEEEENS4_13SM90_TMA_LOADENS4_14ComposedLayoutINS4_7SwizzleILi2ELi4ELi3EEENS4_18smem_ptr_flag_bitsILi16EEENSS_INS5_IJNSA_ILi8EEESG_EEENS5_IJSG_SB_EEEEEEEvNS4_8identityESZ_S19_vS1A_EENS_8epilogue10collective18CollectiveEpilogueINS1C_23Sm100TmaWarpSpecializedILi4ELi2ELi16ELb1ELb0EEEJSH_NS5_IJNSS_ISE_SB_EENSS_ISG_SB_EEEEESI_SJ_SI_SJ_NS1C_6fusion15FusionCallbacksIS1G_NS1K_17LinearCombinationISI_fSI_fLNS_15FloatRoundStyleE2EEESH_S1J_JEEENS4_5SM1004TMEM4LOAD26SM100_TMEM_LOAD_16dp256b4xESZ_S19_NS4_17SM75_U32x4_LDSM_NENS4_14SM90_TMA_STOREES19_NS4_17SM90_U32x4_STSM_NENS4_39AutoVectorizingCopyWithAssumedAlignmentILi128EEEEEEvvEEEEvNT_6ParamsE:
	.zero		2944


//--------------------- SYMBOLS --------------------------

	.type		.nv.reservedSmem.offset0,@object
	.size		.nv.reservedSmem.offset0,0x4
	.type		.nv.reservedSmem.cap,@object
	.size		.nv.reservedSmem.cap,0x4
	.type		__assertfail,@function
